def matmul_kernel(
    a_ptr,
    b_ptr,
    c_ptr,
    M,
    N,
    K,
    stride_am,
    stride_ak,
    stride_bk,
    stride_bn,
    stride_cm,
    stride_cn,
    BLOCK_M: tl.constexpr,
    BLOCK_N: tl.constexpr,
    BLOCK_K: tl.constexpr,
    GROUP_M: tl.constexpr,
):
    pid = tl.program_id(axis=0)
    num_pid_m = tl.cdiv(M, BLOCK_M)
    num_pid_n = tl.cdiv(N, BLOCK_N)
    num_pid_in_group = GROUP_M * num_pid_n
    group_id = pid // num_pid_in_group
    first_pid_m = group_id * GROUP_M
    group_size_m = min(num_pid_m - first_pid_m, GROUP_M)
    pid_m = first_pid_m + ((pid % num_pid_in_group) % group_size_m)
    pid_n = (pid % num_pid_in_group) // group_size_m

    offs_am = (pid_m * BLOCK_M + tl.arange(0, BLOCK_M)) % M
    offs_bn = (pid_n * BLOCK_N + tl.arange(0, BLOCK_N)) % N
    offs_k = tl.arange(0, BLOCK_K)
    a_ptrs = a_ptr + offs_am[:, None] * stride_am + offs_k[None, :] * stride_ak
    b_ptrs = b_ptr + offs_k[:, None] * stride_bk + offs_bn[None, :] * stride_bn

    acc = tl.zeros((BLOCK_M, BLOCK_N), dtype=tl.float32)
    for kk in range(0, tl.cdiv(K, BLOCK_K)):
        a = tl.load(a_ptrs, mask=offs_k[None, :] < K - kk * BLOCK_K, other=0.0)
        b = tl.load(b_ptrs, mask=offs_k[:, None] < K - kk * BLOCK_K, other=0.0)
        acc = tl.dot(a, b, acc)
        a_ptrs += BLOCK_K * stride_ak
        b_ptrs += BLOCK_K * stride_bk

    c = acc.to(c_ptr.dtype.element_ty)
    offs_cm = pid_m * BLOCK_M + tl.arange(0, BLOCK_M)
    offs_cn = pid_n * BLOCK_N + tl.arange(0, BLOCK_N)
    c_ptrs = c_ptr + offs_cm[:, None] * stride_cm + offs_cn[None, :] * stride_cn
    mask = (offs_cm[:, None] < M) & (offs_cn[None, :] < N)
    tl.store(c_ptrs, c, mask=mask)

# config = {"BLOCK_K": 64, "BLOCK_M": 256, "BLOCK_N": 32, "GROUP_M": 8, "arch": "sm_100", "dtype": "fp8e4m3", "num_ctas": 1, "num_stages": 2, "num_warps": 8}
# arch = sm_100


// ===== COMPILED SASS (sm_100a) =====

	.target	sm_100a

	.elftype	@"ET_EXEC"


//--------------------- .note.nv.tkinfo           --------------------------
	.section	.note.nv.tkinfo,"",@"SHT_NOTE"
	.sectionflags	@"SHF_NOTE_NV_TKINFO"
	.tkinfo
        /*0018*/ 	.word	0x00000081
        /*0030*/ 	.string	""
        /*0030*/ 	.string	"ptxas-blackwell"
        /*0030*/ 	.string	"Cuda compilation tools, release 12.9, V12.9.86"
        /*0030*/ 	.string	"Build cuda_12.9.r12.9/compiler.36037853_0"
        /*0030*/ 	.string	"-v  -suppress-debug-info  -lineinfo  -arch sm_100a "



//--------------------- .note.nv.cuver            --------------------------
	.section	.note.nv.cuver,"",@"SHT_NOTE"
	.sectionflags	@"SHF_NOTE_NV_CUVER"
        /*0018*/ 	.short	0x0001
        /*001a*/ 	.short	0x0064
        /*001c*/ 	.short	0x0001
        /*001e*/ 	.short	0x0000
        /*0020*/ 	.short	0x0001
        /*0022*/ 	.short	0x0000


//--------------------- .nv.info                  --------------------------
	.section	.nv.info,"",@"SHT_CUDA_INFO"
	.align	4


	//----- nvinfo : EIATTR_REGCOUNT
	.align		4
        /*0000*/ 	.byte	0x04, 0x2f
        /*0002*/ 	.short	(.L_4 - .L_3)
	.align		4
.L_3:
        /*0004*/ 	.word	index@(matmul_kernel)
        /*0008*/ 	.word	0x000000d5


	//----- nvinfo : EIATTR_FRAME_SIZE
	.align		4
.L_4:
        /*000c*/ 	.byte	0x04, 0x11
        /*000e*/ 	.short	(.L_6 - .L_5)
	.align		4
.L_5:
        /*0010*/ 	.word	index@($__internal_2_$__cuda_sm10x_tcgen05_guardrail_trap_unallocated_columns_being_dealloced)
        /*0014*/ 	.word	0x00000000


	//----- nvinfo : EIATTR_FRAME_SIZE
	.align		4
.L_6:
        /*0018*/ 	.byte	0x04, 0x11
        /*001a*/ 	.short	(.L_8 - .L_7)
	.align		4
.L_7:
        /*001c*/ 	.word	index@($__internal_1_$__cuda_sm10x_tcgen05_guardrail_trap_phase_invalid_during_alloc)
        /*0020*/ 	.word	0x00000000


	//----- nvinfo : EIATTR_FRAME_SIZE
	.align		4
.L_8:
        /*0024*/ 	.byte	0x04, 0x11
        /*0026*/ 	.short	(.L_10 - .L_9)
	.align		4
.L_9:
        /*0028*/ 	.word	index@($__internal_0_$__cuda_sm10x_tcgen05_guardrail_trap_col_being_dealloced_not_returned_by_alloc)
        /*002c*/ 	.word	0x00000000


	//----- nvinfo : EIATTR_FRAME_SIZE
	.align		4
.L_10:
        /*0030*/ 	.byte	0x04, 0x11
        /*0032*/ 	.short	(.L_12 - .L_11)
	.align		4
.L_11:
        /*0034*/ 	.word	index@(matmul_kernel)
        /*0038*/ 	.word	0x00000000


	//----- nvinfo : EIATTR_MIN_STACK_SIZE
	.align		4
.L_12:
        /*003c*/ 	.byte	0x04, 0x12
        /*003e*/ 	.short	(.L_14 - .L_13)
	.align		4
.L_13:
        /*0040*/ 	.word	index@(matmul_kernel)
        /*0044*/ 	.word	0x00000000
.L_14:


//--------------------- .nv.info.matmul_kernel    --------------------------
	.section	.nv.info.matmul_kernel,"",@"SHT_CUDA_INFO"
	.sectionflags	@""
	.align	4


	//----- nvinfo : EIATTR_CUDA_API_VERSION
	.align		4
        /*0000*/ 	.byte	0x04, 0x37
        /*0002*/ 	.short	(.L_16 - .L_15)
.L_15:
        /*0004*/ 	.word	0x00000081


	//----- nvinfo : EIATTR_KPARAM_INFO
	.align		4
.L_16:
        /*0008*/ 	.byte	0x04, 0x17
        /*000a*/ 	.short	(.L_18 - .L_17)
.L_17:
        /*000c*/ 	.word	0x00000000
        /*0010*/ 	.short	0x000d
        /*0012*/ 	.short	0x0048
        /*0014*/ 	.byte	0x00, 0xf4, 0x21, 0x00


	//----- nvinfo : EIATTR_KPARAM_INFO
	.align		4
.L_18:
        /*0018*/ 	.byte	0x04, 0x17
        /*001a*/ 	.short	(.L_20 - .L_19)
.L_19:
        /*001c*/ 	.word	0x00000000
        /*0020*/ 	.short	0x000c
        /*0022*/ 	.short	0x0040
        /*0024*/ 	.byte	0x00, 0xf4, 0x21, 0x00


	//----- nvinfo : EIATTR_KPARAM_INFO
	.align		4
.L_20:
        /*0028*/ 	.byte	0x04, 0x17
        /*002a*/ 	.short	(.L_22 - .L_21)
.L_21:
        /*002c*/ 	.word	0x00000000
        /*0030*/ 	.short	0x000b
        /*0032*/ 	.short	0x0038
        /*0034*/ 	.byte	0x00, 0xf0, 0x11, 0x00


	//----- nvinfo : EIATTR_KPARAM_INFO
	.align		4
.L_22:
        /*0038*/ 	.byte	0x04, 0x17
        /*003a*/ 	.short	(.L_24 - .L_23)
.L_23:
        /*003c*/ 	.word	0x00000000
        /*0040*/ 	.short	0x000a
        /*0042*/ 	.short	0x0034
        /*0044*/ 	.byte	0x00, 0xf0, 0x11, 0x00


	//----- nvinfo : EIATTR_KPARAM_INFO
	.align		4
.L_24:
        /*0048*/ 	.byte	0x04, 0x17
        /*004a*/ 	.short	(.L_26 - .L_25)
.L_25:
        /*004c*/ 	.word	0x00000000
        /*0050*/ 	.short	0x0009
        /*0052*/ 	.short	0x0030
        /*0054*/ 	.byte	0x00, 0xf0, 0x11, 0x00


	//----- nvinfo : EIATTR_KPARAM_INFO
	.align		4
.L_26:
        /*0058*/ 	.byte	0x04, 0x17
        /*005a*/ 	.short	(.L_28 - .L_27)
.L_27:
        /*005c*/ 	.word	0x00000000
        /*0060*/ 	.short	0x0008
        /*0062*/ 	.short	0x002c
        /*0064*/ 	.byte	0x00, 0xf0, 0x11, 0x00


	//----- nvinfo : EIATTR_KPARAM_INFO
	.align		4
.L_28:
        /*0068*/ 	.byte	0x04, 0x17
        /*006a*/ 	.short	(.L_30 - .L_29)
.L_29:
        /*006c*/ 	.word	0x00000000
        /*0070*/ 	.short	0x0007
        /*0072*/ 	.short	0x0028
        /*0074*/ 	.byte	0x00, 0xf0, 0x11, 0x00


	//----- nvinfo : EIATTR_KPARAM_INFO
	.align		4
.L_30:
        /*0078*/ 	.byte	0x04, 0x17
        /*007a*/ 	.short	(.L_32 - .L_31)
.L_31:
        /*007c*/ 	.word	0x00000000
        /*0080*/ 	.short	0x0006
        /*0082*/ 	.short	0x0024
        /*0084*/ 	.byte	0x00, 0xf0, 0x11, 0x00


	//----- nvinfo : EIATTR_KPARAM_INFO
	.align		4
.L_32:
        /*0088*/ 	.byte	0x04, 0x17
        /*008a*/ 	.short	(.L_34 - .L_33)
.L_33:
        /*008c*/ 	.word	0x00000000
        /*0090*/ 	.short	0x0005
        /*0092*/ 	.short	0x0020
        /*0094*/ 	.byte	0x00, 0xf0, 0x11, 0x00


	//----- nvinfo : EIATTR_KPARAM_INFO
	.align		4
.L_34:
        /*0098*/ 	.byte	0x04, 0x17
        /*009a*/ 	.short	(.L_36 - .L_35)
.L_35:
        /*009c*/ 	.word	0x00000000
        /*00a0*/ 	.short	0x0004
        /*00a2*/ 	.short	0x001c
        /*00a4*/ 	.byte	0x00, 0xf0, 0x11, 0x00


	//----- nvinfo : EIATTR_KPARAM_INFO
	.align		4
.L_36:
        /*00a8*/ 	.byte	0x04, 0x17
        /*00aa*/ 	.short	(.L_38 - .L_37)
.L_37:
        /*00ac*/ 	.word	0x00000000
        /*00b0*/ 	.short	0x0003
        /*00b2*/ 	.short	0x0018
        /*00b4*/ 	.byte	0x00, 0xf0, 0x11, 0x00


	//----- nvinfo : EIATTR_KPARAM_INFO
	.align		4
.L_38:
        /*00b8*/ 	.byte	0x04, 0x17
        /*00ba*/ 	.short	(.L_40 - .L_39)
.L_39:
        /*00bc*/ 	.word	0x00000000
        /*00c0*/ 	.short	0x0002
        /*00c2*/ 	.short	0x0010
        /*00c4*/ 	.byte	0x00, 0xf4, 0x21, 0x00


	//----- nvinfo : EIATTR_KPARAM_INFO
	.align		4
.L_40:
        /*00c8*/ 	.byte	0x04, 0x17
        /*00ca*/ 	.short	(.L_42 - .L_41)
.L_41:
        /*00cc*/ 	.word	0x00000000
        /*00d0*/ 	.short	0x0001
        /*00d2*/ 	.short	0x0008
        /*00d4*/ 	.byte	0x00, 0xf4, 0x21, 0x00


	//----- nvinfo : EIATTR_KPARAM_INFO
	.align		4
.L_42:
        /*00d8*/ 	.byte	0x04, 0x17
        /*00da*/ 	.short	(.L_44 - .L_43)
.L_43:
        /*00dc*/ 	.word	0x00000000
        /*00e0*/ 	.short	0x0000
        /*00e2*/ 	.short	0x0000
        /*00e4*/ 	.byte	0x00, 0xf4, 0x21, 0x00


	//----- nvinfo : EIATTR_AT_ENTRY_FRAGMENTS
	.align		4
.L_44:
        /*00e8*/ 	.byte	0x04, 0x4f
        /*00ea*/ 	.short	(.L_46 - .L_45)


	//   ....[0]....
.L_45:
        /*00ec*/ 	.word	0x00000004


	//----- nvinfo : EIATTR_RESERVED_SMEM_USED
	.align		4
.L_46:
        /*00f0*/ 	.byte	0x01, 0x41
	.zero		2


	//----- nvinfo : EIATTR_SPARSE_MMA_MASK
	.align		4
        /*00f4*/ 	.byte	0x03, 0x50
        /*00f6*/ 	.short	0x0000


	//----- nvinfo : EIATTR_TCGEN05_1CTA_USED
	.align		4
        /*00f8*/ 	.byte	0x01, 0x51
	.zero		2


	//----- nvinfo : EIATTR_MAXREG_COUNT
	.align		4
        /*00fc*/ 	.byte	0x03, 0x1b
        /*00fe*/ 	.short	0x00ff


	//----- nvinfo : EIATTR_NUM_BARRIERS
	.align		4
        /*0100*/ 	.byte	0x02, 0x4c
        /*0102*/ 	.byte	0x01
	.zero		1


	//----- nvinfo : EIATTR_INT_WARP_WIDE_INSTR_OFFSETS
	.align		4
        /*0104*/ 	.byte	0x04, 0x31
        /*0106*/ 	.short	(.L_48 - .L_47)


	//   ....[0]....
.L_47:
        /*0108*/ 	.word	0x000013f0


	//   ....[1]....
        /*010c*/ 	.word	0x00001420


	//   ....[2]....
        /*0110*/ 	.word	0x00004290


	//   ....[3]....
        /*0114*/ 	.word	0x00007ed0


	//   ....[4]....
        /*0118*/ 	.word	0x00007f20


	//----- nvinfo : EIATTR_COOP_GROUP_MASK_REGIDS
	.align		4
.L_48:
        /*011c*/ 	.byte	0x04, 0x29
        /*011e*/ 	.short	(.L_50 - .L_49)


	//   ....[0]....
.L_49:
        /*0120*/ 	.word	0xffffffff


	//   ....[1]....
        /*0124*/ 	.word	0xffffffff


	//   ....[2]....
        /*0128*/ 	.word	0xffffffff


	//   ....[3]....
        /*012c*/ 	.word	0xffffffff


	//----- nvinfo : EIATTR_COOP_GROUP_INSTR_OFFSETS
	.align		4
.L_50:
        /*0130*/ 	.byte	0x04, 0x28
        /*0132*/ 	.short	(.L_52 - .L_51)


	//   ....[0]....
.L_51:
        /*0134*/ 	.word	0x00000070


	//   ....[1]....
        /*0138*/ 	.word	0x00000330


	//   ....[2]....
        /*013c*/ 	.word	0x00007d60


	//   ....[3]....
        /*0140*/ 	.word	0x00007fd0


	//----- nvinfo : EIATTR_VRC_CTA_INIT_COUNT
	.align		4
.L_52:
        /*0144*/ 	.byte	0x02, 0x4a
        /*0146*/ 	.byte	0x80
	.zero		1


	//----- nvinfo : EIATTR_MBARRIER_INSTR_OFFSETS
	.align		4
        /*0148*/ 	.byte	0x04, 0x39
        /*014a*/ 	.short	(.L_54 - .L_53)


	//   ....[0]....
.L_53:
        /*014c*/ 	.word	0x00001500
        /*0150*/ 	.word	0x000000ff
        /*0154*/ 	.word	0x00000000
        /*0158*/ 	.short	0x0100
        /*015a*/ 	.byte	0x0b
	.zero		1


	//   ....[1]....
        /*015c*/ 	.word	0x000042e0
        /*0160*/ 	.word	0x000000ff
        /*0164*/ 	.word	0x00009008
        /*0168*/ 	.short	0x0100
        /*016a*/ 	.byte	0x09
	.zero		1


	//   ....[2]....
        /*016c*/ 	.word	0x00004cb0
        /*0170*/ 	.word	0x000000ff
        /*0174*/ 	.word	0x00000000
        /*0178*/ 	.short	0x010a
        /*017a*/ 	.byte	0x0b
	.zero		1


	//   ....[3]....
        /*017c*/ 	.word	0x00006ce0
        /*0180*/ 	.word	0x000000ff
        /*0184*/ 	.word	0x00000000
        /*0188*/ 	.short	0x010a
        /*018a*/ 	.byte	0x0b
	.zero		1


	//   ....[4]....
        /*018c*/ 	.word	0x00006df0
        /*0190*/ 	.word	0x000000ff
        /*0194*/ 	.word	0x00009000
        /*0198*/ 	.short	0x0108
        /*019a*/ 	.byte	0x09
	.zero		1


	//   ....[5]....
        /*019c*/ 	.word	0x00006e40
        /*01a0*/ 	.word	0x000000ff
        /*01a4*/ 	.word	0x00009008
        /*01a8*/ 	.short	0x0108
        /*01aa*/ 	.byte	0x09
	.zero		1


	//   ....[6]....
        /*01ac*/ 	.word	0x00007ff0
        /*01b0*/ 	.word	0x000000ff
        /*01b4*/ 	.word	0x00000000
        /*01b8*/ 	.short	0x010a
        /*01ba*/ 	.byte	0x0b
	.zero		1


	//   ....[7]....
        /*01bc*/ 	.word	0x00008020
        /*01c0*/ 	.word	0x000000ff
        /*01c4*/ 	.word	0x00000000
        /*01c8*/ 	.short	0x010a
        /*01ca*/ 	.byte	0x0b
	.zero		1


	//----- nvinfo : EIATTR_NUM_MBARRIERS
	.align		4
.L_54:
        /*01cc*/ 	.byte	0x03, 0x38
        /*01ce*/ 	.short	0x0002


	//----- nvinfo : EIATTR_EXIT_INSTR_OFFSETS
	.align		4
        /*01d0*/ 	.byte	0x04, 0x1c
        /*01d2*/ 	.short	(.L_56 - .L_55)


	//   ....[0]....
.L_55:
        /*01d4*/ 	.word	0x00007fe0


	//----- nvinfo : EIATTR_REQNTID
	.align		4
.L_56:
        /*01d8*/ 	.byte	0x04, 0x10
        /*01da*/ 	.short	(.L_58 - .L_57)
.L_57:
        /*01dc*/ 	.word	0x00000100
        /*01e0*/ 	.word	0x00000001
        /*01e4*/ 	.word	0x00000001


	//----- nvinfo : EIATTR_CRS_STACK_SIZE
	.align		4
.L_58:
        /*01e8*/ 	.byte	0x04, 0x1e
        /*01ea*/ 	.short	(.L_60 - .L_59)
.L_59:
        /*01ec*/ 	.word	0x00000000


	//----- nvinfo : EIATTR_CBANK_PARAM_SIZE
	.align		4
.L_60:
        /*01f0*/ 	.byte	0x03, 0x19
        /*01f2*/ 	.short	0x0050


	//----- nvinfo : EIATTR_PARAM_CBANK
	.align		4
        /*01f4*/ 	.byte	0x04, 0x0a
        /*01f6*/ 	.short	(.L_62 - .L_61)
	.align		4
.L_61:
        /*01f8*/ 	.word	index@(.nv.constant0.matmul_kernel)
        /*01fc*/ 	.short	0x0380
        /*01fe*/ 	.short	0x0050


	//----- nvinfo : EIATTR_SW_WAR
	.align		4
.L_62:
        /*0200*/ 	.byte	0x04, 0x36
        /*0202*/ 	.short	(.L_64 - .L_63)
.L_63:
        /*0204*/ 	.word	0x00000008
.L_64:


//--------------------- .nv.compat                --------------------------
	.section	.nv.compat,"",@"SHT_CUDA_COMPAT_INFO"
	.align	4
        /*0000*/ 	.byte	0x02, 0x02, 0x02, 0x00, 0x02, 0x05, 0x05, 0x00, 0x02, 0x03, 0x00, 0x00, 0x02, 0x06, 0x01, 0x00


//--------------------- .nv.callgraph             --------------------------
	.section	.nv.callgraph,"",@"SHT_CUDA_CALLGRAPH"
	.align	4
	.sectionentsize	8
	.align		4
        /*0000*/ 	.word	0x00000000
	.align		4
        /*0004*/ 	.word	0xffffffff
	.align		4
        /*0008*/ 	.word	0x00000000
	.align		4
        /*000c*/ 	.word	0xfffffffe
	.align		4
        /*0010*/ 	.word	0x00000000
	.align		4
        /*0014*/ 	.word	0xfffffffd
	.align		4
        /*0018*/ 	.word	0x00000000
	.align		4
        /*001c*/ 	.word	0xfffffffc


//--------------------- .text.matmul_kernel       --------------------------
	.section	.text.matmul_kernel,"ax",@progbits
	.align	128
        .global         matmul_kernel
        .type           matmul_kernel,@function
        .size           matmul_kernel,(.L_x_20 - matmul_kernel)
        .other          matmul_kernel,@"STO_CUDA_ENTRY STV_DEFAULT"
matmul_kernel:
.text.matmul_kernel:
[----:B------:R-:W0:Y:S01]  /*0000*/  LDC R1, c[0x0][0x37c] ;  /* 0x0000df00ff017b82 */ /* 0x000e220000000800 */
[----:B------:R-:W1:Y:S01]  /*0010*/  S2R R137, SR_TID.X ;  /* 0x0000000000897919 */ /* 0x000e620000002100 */
[----:B------:R-:W2:Y:S01]  /*0020*/  LDCU.64 UR20, c[0x0][0x358] ;  /* 0x00006b00ff1477ac */ /* 0x000ea20008000a00 */
[----:B-1----:R-:W-:-:S13]  /*0030*/  ISETP.GE.U32.AND P0, PT, R137, 0x20, PT ;  /* 0x000000208900780c */ /* 0x002fda0003f06070 */
[----:B------:R-:W-:Y:S02]  /*0040*/  VOTEU.ANY UP0, P0 ;  /* 0x0000000000ff7886 */ /* 0x000fe40000000100 */
[----:B0-2---:R-:W-:Y:S05]  /*0050*/  BRA.U UP0, `(.L_x_0) ;  /* 0x0000000100b87547 */ /* 0x005fea000b800000 */
[----:B------:R-:W0:Y:S01]  /*0060*/  S2UR UR6, SR_CgaCtaId ;  /* 0x00000000000679c3 */ /* 0x000e220000008800 */
[----:B------:R-:W-:Y:S01]  /*0070*/  NOP ;  /* 0x0000000000007918 */ /* 0x000fe20000000000 */
[----:B------:R-:W-:Y:S02]  /*0080*/  UMOV UR4, 0x40 ;  /* 0x0000004000047882 */ /* 0x000fe40000000000 */
[----:B0-----:R-:W-:-:S09]  /*0090*/  ULEA UR4, UR6, UR4, 0x18 ;  /* 0x0000000406047291 */ /* 0x001fd2000f8ec0ff */
[----:B------:R-:W0:Y:S01]  /*00a0*/  LDS.U8 R0, [UR4] ;  /* 0x00000004ff007984 */ /* 0x000e220008000000 */
[----:B------:R-:W-:Y:S02]  /*00b0*/  UMOV UR4, 0x400 ;  /* 0x0000040000047882 */ /* 0x000fe40000000000 */
[----:B------:R-:W-:Y:S01]  /*00c0*/  ULEA UR4, UR6, UR4, 0x18 ;  /* 0x0000000406047291 */ /* 0x000fe2000f8ec0ff */
[----:B0-----:R-:W-:-:S13]  /*00d0*/  ISETP.NE.AND P0, PT, R0, RZ, PT ;  /* 0x000000ff0000720c */ /* 0x001fda0003f05270 */
[----:B------:R-:W-:Y:S05]  /*00e0*/  @P0 BRA `(.L_x_1) ;  /* 0x00000000007c0947 */ /* 0x000fea0003800000 */
[----:B------:R-:W-:-:S13]  /*00f0*/  ELECT P0, URZ, PT ;  /* 0x0000000000ff782f */ /* 0x000fda0003800000 */
[----:B------:R-:W-:Y:S05]  /*0100*/  @!P0 BRA `(.L_x_2) ;  /* 0x0000000000848947 */ /* 0x000fea0003800000 */
[----:B------:R-:W-:Y:S01]  /*0110*/  UMOV UR5, 0x2 ;  /* 0x0000000200057882 */ /* 0x000fe20000000000 */
[----:B------:R-:W-:Y:S02]  /*0120*/  IMAD.MOV.U32 R4, RZ, RZ, 0x1 ;  /* 0x00000001ff047424 */ /* 0x000fe400078e00ff */
[----:B------:R-:W-:Y:S02]  /*0130*/  IMAD.MOV.U32 R5, RZ, RZ, 0x3 ;  /* 0x00000003ff057424 */ /* 0x000fe400078e00ff */
[----:B------:R-:W-:Y:S04]  /*0140*/  DEPBAR.LE SB0, 0x36 ;  /* 0x00008d800000791a */ /* 0x000fe80000000000 */
[----:B------:R-:W0:Y:S02]  /*0150*/  UTCATOMSWS.FIND_AND_SET.ALIGN UP1, UR5, UR5 ;  /* 0x00000005000575e3 */ /* 0x000e240008020800 */
[----:B0-----:R-:W-:-:S04]  /*0160*/  PLOP3.LUT P0, PT, PT, PT, UP1, 0x80, 0x8 ;  /* 0x000000000008781c */ /* 0x001fc80003f0f018 */
[----:B------:R-:W-:-:S04]  /*0170*/  SEL R0, RZ, 0xffffffff, !P0 ;  /* 0xffffffffff007807 */ /* 0x000fc80004000000 */
[----:B------:R-:W-:Y:S01]  /*0180*/  ISETP.NE.AND P0, PT, R0, RZ, PT ;  /* 0x000000ff0000720c */ /* 0x000fe20003f05270 */
[----:B------:R-:W-:-:S12]  /*0190*/  IMAD.U32 R0, RZ, RZ, UR5 ;  /* 0x00000005ff007e24 */ /* 0x000fd8000f8e00ff */
[----:B------:R-:W-:Y:S05]  /*01a0*/  @P0 BRA `(.L_x_3) ;  /* 0x0000000000240947 */ /* 0x000fea0003800000 */
.L_x_4:
[----:B------:R-:W-:Y:S05]  /*01b0*/  NANOSLEEP 0x64 ;  /* 0x000000640000795d */ /* 0x000fea0003800000 */
[----:B------:R-:W-:-:S05]  /*01c0*/  UMOV UR5, 0x2 ;  /* 0x0000000200057882 */ /* 0x000fca0000000000 */
[----:B------:R-:W-:Y:S04]  /*01d0*/  DEPBAR.LE SB0, 0x36 ;  /* 0x00008d800000791a */ /* 0x000fe80000000000 */
[----:B------:R-:W0:Y:S02]  /*01e0*/  UTCATOMSWS.FIND_AND_SET.ALIGN UP1, UR5, UR5 ;  /* 0x00000005000575e3 */ /* 0x000e240008020800 */
[----:B0-----:R-:W-:-:S04]  /*01f0*/  PLOP3.LUT P0, PT, PT, PT, UP1, 0x80, 0x8 ;  /* 0x000000000008781c */ /* 0x001fc80003f0f018 */
[----:B------:R-:W-:-:S04]  /*0200*/  SEL R0, RZ, 0xffffffff, !P0 ;  /* 0xffffffffff007807 */ /* 0x000fc80004000000 */
[----:B------:R-:W-:Y:S01]  /*0210*/  ISETP.NE.AND P0, PT, R0, RZ, PT ;  /* 0x000000ff0000720c */ /* 0x000fe20003f05270 */
[----:B------:R-:W-:-:S12]  /*0220*/  IMAD.U32 R0, RZ, RZ, UR5 ;  /* 0x00000005ff007e24 */ /* 0x000fd8000f8e00ff */
[----:B------:R-:W-:Y:S05]  /*0230*/  @!P0 BRA `(.L_x_4) ;  /* 0xfffffffc00dc8947 */ /* 0x000fea000383ffff */
.L_x_3:
[C---:B------:R-:W-:Y:S01]  /*0240*/  VIADD R3, R0.reuse, 0x10 ;  /* 0x0000001000037836 */ /* 0x040fe20000000000 */
[----:B------:R-:W-:Y:S01]  /*0250*/  UMOV UR5, 0x50 ;  /* 0x0000005000057882 */ /* 0x000fe20000000000 */
[----:B------:R-:W-:Y:S01]  /*0260*/  SHF.L.U32 R2, R5, R0, RZ ;  /* 0x0000000005027219 */ /* 0x000fe200000006ff */
[----:B------:R-:W-:Y:S01]  /*0270*/  ULEA UR5, UR6, UR5, 0x18 ;  /* 0x0000000506057291 */ /* 0x000fe2000f8ec0ff */
[----:B------:R-:W-:Y:S01]  /*0280*/  IMAD.SHL.U32 R0, R0, 0x20, RZ ;  /* 0x0000002000007824 */ /* 0x000fe200078e00ff */
[----:B------:R-:W-:-:S04]  /*0290*/  SHF.L.U32 R3, R4, R3, RZ ;  /* 0x0000000304037219 */ /* 0x000fc800000006ff */
[----:B------:R-:W-:-:S05]  /*02a0*/  LOP3.LUT R2, R3, R2, RZ, 0xfc, !PT ;  /* 0x0000000203027212 */ /* 0x000fca00078efcff */
[----:B------:R0:W-:Y:S04]  /*02b0*/  ATOMS.OR RZ, [UR5], R2 ;  /* 0x00000002ffff798c */ /* 0x0001e8000b000005 */
[----:B------:R0:W-:Y:S01]  /*02c0*/  STS [UR4], R0 ;  /* 0x00000000ff007988 */ /* 0x0001e20008000804 */
[----:B------:R-:W-:Y:S05]  /*02d0*/  BRA `(.L_x_2) ;  /* 0x0000000000107947 */ /* 0x000fea0003800000 */
.L_x_1:
[----:B------:R-:W-:Y:S01]  /*02e0*/  IMAD.MOV.U32 R0, RZ, RZ, -0x1 ;  /* 0xffffffffff007424 */ /* 0x000fe200078e00ff */
[----:B------:R-:W-:-:S04]  /*02f0*/  MOV R2, 0x320 ;  /* 0x0000032000027802 */ /* 0x000fc80000000f00 */
[----:B------:R0:W-:Y:S03]  /*0300*/  STS [UR4], R0 ;  /* 0x00000000ff007988 */ /* 0x0001e60008000804 */
[----:B0-----:R-:W-:Y:S05]  /*0310*/  CALL.REL.NOINC `($__internal_1_$__cuda_sm10x_tcgen05_guardrail_trap_phase_invalid_during_alloc) ;  /* 0x0000007c00587944 */ /* 0x001fea0003c00000 */
.L_x_2:
[----:B------:R-:W-:Y:S05]  /*0320*/  WARPSYNC.ALL ;  /* 0x0000000000007948 */ /* 0x000fea0003800000 */
[----:B------:R-:W-:Y:S01]  /*0330*/  NOP ;  /* 0x0000000000007918 */ /* 0x000fe20000000000 */
.L_x_0:
[----:B------:R-:W1:Y:S01]  /*0340*/  LDC.64 R22, c[0x0][0x398] ;  /* 0x0000e600ff167b82 */ /* 0x000e620000000a00 */
[----:B------:R-:W2:Y:S01]  /*0350*/  S2R R5, SR_CTAID.X ;  /* 0x0000000000057919 */ /* 0x000ea20000002500 */
[----:B------:R-:W-:Y:S01]  /*0360*/  UMOV UR9, 0x400 ;  /* 0x0000040000097882 */ /* 0x000fe20000000000 */
[----:B------:R-:W3:Y:S01]  /*0370*/  LDCU UR7, c[0x0][0x3b0] ;  /* 0x00007600ff0777ac */ /* 0x000ee20008000800 */
[----:B------:R-:W4:Y:S04]  /*0380*/  LDCU.128 UR16, c[0x0][0x380] ;  /* 0x00007000ff1077ac */ /* 0x000f280008000c00 */
[----:B------:R-:W5:Y:S01]  /*0390*/  S2UR UR6, SR_CgaCtaId ;  /* 0x00000000000679c3 */ /* 0x000f620000008800 */
[----:B------:R-:W0:Y:S01]  /*03a0*/  LDCU UR14, c[0x0][0x3a4] ;  /* 0x00007480ff0e77ac */ /* 0x000e220008000800 */
[----:B------:R-:W-:-:S06]  /*03b0*/  UMOV UR12, 0x1 ;  /* 0x00000001000c7882 */ /* 0x000fcc0000000000 */
[----:B------:R-:W0:Y:S02]  /*03c0*/  LDC R113, c[0x0][0x3a0] ;  /* 0x0000e800ff717b82 */ /* 0x000e240000000800 */
[----:B01----:R-:W-:Y:S01]  /*03d0*/  VIADD R0, R23, 0x1f ;  /* 0x0000001f17007836 */ /* 0x003fe20000000000 */
[----:B------:R-:W-:-:S05]  /*03e0*/  IABS R14, R22 ;  /* 0x00000016000e7213 */ /* 0x000fca0000000000 */
[----:B------:R-:W0:Y:S01]  /*03f0*/  LDC.64 R124, c[0x0][0x3a8] ;  /* 0x0000ea00ff7c7b82 */ /* 0x000e220000000a00 */
[----:B------:R-:W-:Y:S02]  /*0400*/  IABS R15, R23 ;  /* 0x00000017000f7213 */ /* 0x000fe40000000000 */
[----:B------:R-:W-:Y:S01]  /*0410*/  SHF.R.S32.HI R3, RZ, 0x1f, R0 ;  /* 0x0000001fff037819 */ /* 0x000fe20000011400 */
[----:B-----5:R-:W-:-:S03]  /*0420*/  ULEA UR9, UR6, UR9, 0x18 ;  /* 0x0000000906097291 */ /* 0x020fc6000f8ec0ff */
[----:B------:R-:W-:Y:S01]  /*0430*/  LEA.HI R3, R3, R0, RZ, 0x5 ;  /* 0x0000000003037211 */ /* 0x000fe200078f28ff */
[----:B------:R-:W-:Y:S01]  /*0440*/  BAR.SYNC.DEFER_BLOCKING 0x0 ;  /* 0x0000000000007b1d */ /* 0x000fe20000010000 */
[----:B--2---:R-:W-:Y:S02]  /*0450*/  IABS R8, R5 ;  /* 0x0000000500087213 */ /* 0x004fe40000000000 */
[----:B------:R-:W-:-:S05]  /*0460*/  SHF.R.S32.HI R3, RZ, 0x5, R3 ;  /* 0x00000005ff037819 */ /* 0x000fca0000011403 */
[----:B------:R-:W-:-:S05]  /*0470*/  IMAD.SHL.U32 R4, R3, 0x8, RZ ;  /* 0x0000000803047824 */ /* 0x000fca00078e00ff */
[-C--:B------:R-:W-:Y:S02]  /*0480*/  IABS R7, R4.reuse ;  /* 0x0000000400077213 */ /* 0x080fe40000000000 */
[----:B------:R-:W-:Y:S02]  /*0490*/  IABS R10, R4 ;  /* 0x00000004000a7213 */ /* 0x000fe40000000000 */
[----:B------:R-:W1:Y:S01]  /*04a0*/  I2F.RP R0, R7 ;  /* 0x0000000700007306 */ /* 0x000e620000209400 */
[----:B------:R-:W2:Y:S07]  /*04b0*/  LDS R30, [UR9] ;  /* 0x00000009ff1e7984 */ /* 0x000eae0008000800 */
[----:B-1----:R-:W1:Y:S02]  /*04c0*/  MUFU.RCP R0, R0 ;  /* 0x0000000000007308 */ /* 0x002e640000001000 */
[----:B-1----:R-:W-:-:S02]  /*04d0*/  VIADD R2, R0, 0xffffffe ;  /* 0x0ffffffe00027836 */ /* 0x002fc40000000000 */
[----:B------:R-:W-:Y:S01]  /*04e0*/  IMAD.MOV R0, RZ, RZ, -R10 ;  /* 0x000000ffff007224 */ /* 0x000fe200078e0a0a */
[----:B------:R-:W-:-:S03]  /*04f0*/  SHF.R.U32.HI R10, RZ, 0x6, R137 ;  /* 0x00000006ff0a7819 */ /* 0x000fc60000011689 */
[----:B------:R1:W5:Y:S02]  /*0500*/  F2I.FTZ.U32.TRUNC.NTZ R3, R2 ;  /* 0x0000000200037305 */ /* 0x000364000021f000 */
[----:B-1----:R-:W-:Y:S01]  /*0510*/  IMAD.MOV.U32 R2, RZ, RZ, RZ ;  /* 0x000000ffff027224 */ /* 0x002fe200078e00ff */
[----:B--2---:R-:W-:Y:S01]  /*0520*/  R2UR UR8, R30 ;  /* 0x000000001e0872ca */ /* 0x004fe200000e0000 */
[----:B-----5:R-:W-:-:S04]  /*0530*/  IMAD.MOV R6, RZ, RZ, -R3 ;  /* 0x000000ffff067224 */ /* 0x020fc800078e0a03 */
[----:B------:R-:W-:Y:S02]  /*0540*/  IMAD R9, R6, R7, RZ ;  /* 0x0000000706097224 */ /* 0x000fe400078e02ff */
[----:B------:R-:W-:Y:S02]  /*0550*/  IMAD.MOV.U32 R6, RZ, RZ, R8 ;  /* 0x000000ffff067224 */ /* 0x000fe400078e0008 */
[----:B------:R-:W-:-:S06]  /*0560*/  IMAD.HI.U32 R3, R3, R9, R2 ;  /* 0x0000000903037227 */ /* 0x000fcc00078e0002 */
[----:B------:R-:W-:-:S04]  /*0570*/  IMAD.HI.U32 R3, R3, R6, RZ ;  /* 0x0000000603037227 */ /* 0x000fc800078e00ff */
[----:B------:R-:W-:Y:S01]  /*0580*/  IMAD R0, R3, R0, R6 ;  /* 0x0000000003007224 */ /* 0x000fe200078e0206 */
[----:B------:R-:W-:Y:S04]  /*0590*/  BAR.SYNC.DEFER_BLOCKING 0x0 ;  /* 0x0000000000007b1d */ /* 0x000fe80000010000 */
[----:B------:R-:W-:-:S13]  /*05a0*/  ISETP.GT.U32.AND P1, PT, R7, R0, PT ;  /* 0x000000000700720c */ /* 0x000fda0003f24070 */
[----:B------:R-:W-:Y:S02]  /*05b0*/  @!P1 IMAD.IADD R0, R0, 0x1, -R7 ;  /* 0x0000000100009824 */ /* 0x000fe400078e0a07 */
[----:B------:R-:W-:Y:S01]  /*05c0*/  @!P1 VIADD R3, R3, 0x1 ;  /* 0x0000000103039836 */ /* 0x000fe20000000000 */
[----:B------:R-:W-:Y:S02]  /*05d0*/  ISETP.NE.AND P1, PT, R4, RZ, PT ;  /* 0x000000ff0400720c */ /* 0x000fe40003f25270 */
[----:B------:R-:W-:Y:S02]  /*05e0*/  ISETP.GE.U32.AND P0, PT, R0, R7, PT ;  /* 0x000000070000720c */ /* 0x000fe40003f06070 */
[----:B------:R-:W-:-:S04]  /*05f0*/  LOP3.LUT R0, R5, R4, RZ, 0x3c, !PT ;  /* 0x0000000405007212 */ /* 0x000fc800078e3cff */
[----:B------:R-:W-:Y:S01]  /*0600*/  ISETP.GE.AND P2, PT, R0, RZ, PT ;  /* 0x000000ff0000720c */ /* 0x000fe20003f46270 */
[----:B------:R-:W-:-:S06]  /*0610*/  VIADD R0, R22, 0xff ;  /* 0x000000ff16007836 */ /* 0x000fcc0000000000 */
[----:B------:R-:W-:-:S04]  /*0620*/  @P0 VIADD R3, R3, 0x1 ;  /* 0x0000000103030836 */ /* 0x000fc80000000000 */
[----:B------:R-:W-:Y:S01]  /*0630*/  IMAD.MOV.U32 R2, RZ, RZ, R3 ;  /* 0x000000ffff027224 */ /* 0x000fe200078e0003 */
[----:B------:R-:W-:-:S03]  /*0640*/  SHF.R.S32.HI R3, RZ, 0x1f, R0 ;  /* 0x0000001fff037819 */ /* 0x000fc60000011400 */
[----:B------:R-:W-:Y:S01]  /*0650*/  @!P2 IMAD.MOV R2, RZ, RZ, -R2 ;  /* 0x000000ffff02a224 */ /* 0x000fe200078e0a02 */
[----:B------:R-:W-:Y:S02]  /*0660*/  @!P1 LOP3.LUT R2, RZ, R4, RZ, 0x33, !PT ;  /* 0x00000004ff029212 */ /* 0x000fe400078e33ff */
[----:B------:R-:W-:-:S03]  /*0670*/  LEA.HI R3, R3, R0, RZ, 0x8 ;  /* 0x0000000003037211 */ /* 0x000fc600078f40ff */
[----:B------:R-:W-:Y:S02]  /*0680*/  IMAD.SHL.U32 R9, R2, 0x8, RZ ;  /* 0x0000000802097824 */ /* 0x000fe400078e00ff */
[----:B------:R-:W-:-:S03]  /*0690*/  IMAD.MOV R2, RZ, RZ, -R2 ;  /* 0x000000ffff027224 */ /* 0x000fc600078e0a02 */
[----:B------:R-:W-:Y:S01]  /*06a0*/  LEA.HI.SX32 R3, R3, -R9, 0x18 ;  /* 0x8000000903037211 */ /* 0x000fe200078fc2ff */
[----:B------:R-:W-:Y:S02]  /*06b0*/  IMAD R8, R4, R2, R5 ;  /* 0x0000000204087224 */ /* 0x000fe400078e0205 */
[----:B------:R-:W-:Y:S01]  /*06c0*/  IMAD.MOV.U32 R2, RZ, RZ, RZ ;  /* 0x000000ffff027224 */ /* 0x000fe200078e00ff */
[----:B------:R-:W-:Y:S01]  /*06d0*/  VIMNMX R11, PT, PT, R3, 0x8, PT ;  /* 0x00000008030b7848 */ /* 0x000fe20003fe0100 */
[----:B------:R-:W1:Y:S03]  /*06e0*/  I2F.RP R4, R14 ;  /* 0x0000000e00047306 */ /* 0x000e660000209400 */
[----:B------:R-:W-:-:S05]  /*06f0*/  IABS R7, R11 ;  /* 0x0000000b00077213 */ /* 0x000fca0000000000 */
[----:B------:R-:W2:Y:S08]  /*0700*/  I2F.RP R0, R7 ;  /* 0x0000000700007306 */ /* 0x000eb00000209400 */
[----:B-1----:R-:W-:Y:S08]  /*0710*/  MUFU.RCP R4, R4 ;  /* 0x0000000400047308 */ /* 0x002ff00000001000 */
[----:B--2---:R-:W1:Y:S02]  /*0720*/  MUFU.RCP R0, R0 ;  /* 0x0000000000007308 */ /* 0x004e640000001000 */
[----:B-1----:R-:W-:Y:S01]  /*0730*/  VIADD R3, R0, 0xffffffe ;  /* 0x0ffffffe00037836 */ /* 0x002fe20000000000 */
[----:B------:R-:W-:-:S05]  /*0740*/  IABS R0, R8 ;  /* 0x0000000800007213 */ /* 0x000fca0000000000 */
[----:B------:R-:W1:Y:S02]  /*0750*/  F2I.FTZ.U32.TRUNC.NTZ R3, R3 ;  /* 0x0000000300037305 */ /* 0x000e64000021f000 */
[----:B-1----:R-:W-:-:S04]  /*0760*/  IMAD.MOV R6, RZ, RZ, -R3 ;  /* 0x000000ffff067224 */ /* 0x002fc800078e0a03 */
[----:B------:R-:W-:Y:S01]  /*0770*/  IMAD R5, R6, R7, RZ ;  /* 0x0000000706057224 */ /* 0x000fe200078e02ff */
[----:B------:R-:W-:-:S03]  /*0780*/  IABS R6, R11 ;  /* 0x0000000b00067213 */ /* 0x000fc60000000000 */
[----:B------:R-:W-:-:S04]  /*0790*/  IMAD.HI.U32 R2, R3, R5, R2 ;  /* 0x0000000503027227 */ /* 0x000fc800078e0002 */
[----:B------:R-:W-:Y:S02]  /*07a0*/  IMAD.MOV.U32 R3, RZ, RZ, R0 ;  /* 0x000000ffff037224 */ /* 0x000fe400078e0000 */
[----:B------:R-:W-:Y:S02]  /*07b0*/  IMAD.MOV R0, RZ, RZ, -R6 ;  /* 0x000000ffff007224 */ /* 0x000fe400078e0a06 */
[----:B------:R-:W-:Y:S01]  /*07c0*/  IMAD.HI.U32 R2, R2, R3, RZ ;  /* 0x0000000302027227 */ /* 0x000fe200078e00ff */
[----:B------:R-:W1:Y:S03]  /*07d0*/  I2F.RP R6, R15 ;  /* 0x0000000f00067306 */ /* 0x000e660000209400 */
[----:B------:R-:W-:Y:S02]  /*07e0*/  IMAD R0, R2, R0, R3 ;  /* 0x0000000002007224 */ /* 0x000fe400078e0203 */
[----:B------:R-:W-:-:S03]  /*07f0*/  VIADD R3, R4, 0xffffffe ;  /* 0x0ffffffe04037836 */ /* 0x000fc60000000000 */
[----:B------:R-:W-:-:S03]  /*0800*/  ISETP.GT.U32.AND P1, PT, R7, R0, PT ;  /* 0x000000000700720c */ /* 0x000fc60003f24070 */
[----:B------:R-:W2:Y:S08]  /*0810*/  F2I.FTZ.U32.TRUNC.NTZ R3, R3 ;  /* 0x0000000300037305 */ /* 0x000eb0000021f000 */
[----:B-1----:R-:W1:Y:S02]  /*0820*/  MUFU.RCP R6, R6 ;  /* 0x0000000600067308 */ /* 0x002e640000001000 */
[----:B------:R-:W-:-:S02]  /*0830*/  @!P1 IMAD.IADD R0, R0, 0x1, -R7 ;  /* 0x0000000100009824 */ /* 0x000fc400078e0a07 */
[----:B------:R-:W-:Y:S01]  /*0840*/  @!P1 VIADD R2, R2, 0x1 ;  /* 0x0000000102029836 */ /* 0x000fe20000000000 */
[----:B------:R-:W-:Y:S02]  /*0850*/  ISETP.NE.AND P1, PT, R11, RZ, PT ;  /* 0x000000ff0b00720c */ /* 0x000fe40003f25270 */
[----:B------:R-:W-:Y:S01]  /*0860*/  ISETP.GE.U32.AND P0, PT, R0, R7, PT ;  /* 0x000000070000720c */ /* 0x000fe20003f06070 */
[----:B--2---:R-:W-:Y:S01]  /*0870*/  IMAD.MOV R7, RZ, RZ, -R3 ;  /* 0x000000ffff077224 */ /* 0x004fe200078e0a03 */
[----:B------:R-:W-:-:S03]  /*0880*/  LOP3.LUT R0, R8, R11, RZ, 0x3c, !PT ;  /* 0x0000000b08007212 */ /* 0x000fc600078e3cff */
[----:B------:R-:W-:Y:S01]  /*0890*/  IMAD R7, R7, R14, RZ ;  /* 0x0000000e07077224 */ /* 0x000fe200078e02ff */
[----:B------:R-:W-:Y:S01]  /*08a0*/  ISETP.GE.AND P2, PT, R0, RZ, PT ;  /* 0x000000ff0000720c */ /* 0x000fe20003f46270 */
[----:B-1----:R-:W-:-:S06]  /*08b0*/  VIADD R5, R6, 0xffffffe ;  /* 0x0ffffffe06057836 */ /* 0x002fcc0000000000 */
[----:B------:R-:W-:Y:S01]  /*08c0*/  @P0 VIADD R2, R2, 0x1 ;  /* 0x0000000102020836 */ /* 0x000fe20000000000 */
[----:B------:R-:W1:Y:S03]  /*08d0*/  F2I.FTZ.U32.TRUNC.NTZ R5, R5 ;  /* 0x0000000500057305 */ /* 0x000e66000021f000 */
[----:B------:R-:W-:Y:S02]  /*08e0*/  IMAD.MOV.U32 R4, RZ, RZ, R2 ;  /* 0x000000ffff047224 */ /* 0x000fe400078e0002 */
[----:B------:R-:W-:Y:S02]  /*08f0*/  IMAD.MOV.U32 R2, RZ, RZ, RZ ;  /* 0x000000ffff027224 */ /* 0x000fe400078e00ff */
[----:B------:R-:W-:Y:S01]  /*0900*/  @!P2 IMAD.MOV R4, RZ, RZ, -R4 ;  /* 0x000000ffff04a224 */ /* 0x000fe200078e0a04 */
[----:B------:R-:W-:Y:S01]  /*0910*/  @!P1 LOP3.LUT R4, RZ, R11, RZ, 0x33, !PT ;  /* 0x0000000bff049212 */ /* 0x000fe200078e33ff */
[----:B------:R-:W-:Y:S01]  /*0920*/  IMAD.HI.U32 R6, R3, R7, R2 ;  /* 0x0000000703067227 */ /* 0x000fe200078e0002 */
[----:B------:R-:W-:-:S03]  /*0930*/  SGXT.U32 R3, R10, 0x2 ;  /* 0x000000020a03781a */ /* 0x000fc60000000000 */
[----:B------:R-:W-:Y:S02]  /*0940*/  IMAD.MOV R0, RZ, RZ, -R4 ;  /* 0x000000ffff007224 */ /* 0x000fe400078e0a04 */
[----:B-1----:R-:W-:Y:S02]  /*0950*/  IMAD.MOV R12, RZ, RZ, -R5 ;  /* 0x000000ffff0c7224 */ /* 0x002fe400078e0a05 */
[----:B------:R-:W-:Y:S02]  /*0960*/  IMAD R2, R11, R0, R8 ;  /* 0x000000000b027224 */ /* 0x000fe400078e0208 */
[----:B------:R-:W-:Y:S02]  /*0970*/  IMAD.SHL.U32 R0, R4, 0x20, RZ ;  /* 0x0000002004007824 */ /* 0x000fe400078e00ff */
[----:B------:R-:W-:Y:S02]  /*0980*/  IMAD R7, R12, R15, RZ ;  /* 0x0000000f0c077224 */ /* 0x000fe400078e02ff */
[----:B------:R-:W-:-:S02]  /*0990*/  IMAD.MOV.U32 R4, RZ, RZ, RZ ;  /* 0x000000ffff047224 */ /* 0x000fc400078e00ff */
[----:B------:R-:W-:Y:S02]  /*09a0*/  IMAD.IADD R2, R9, 0x1, R2 ;  /* 0x0000000109027824 */ /* 0x000fe400078e0202 */
[----:B------:R-:W-:Y:S01]  /*09b0*/  IMAD.HI.U32 R8, R5, R7, R4 ;  /* 0x0000000705087227 */ /* 0x000fe200078e0004 */
[----:B------:R-:W-:Y:S02]  /*09c0*/  LOP3.LUT R4, R0, R3, RZ, 0xfc, !PT ;  /* 0x0000000300047212 */ /* 0x000fe400078efcff */
[C---:B------:R-:W-:Y:S02]  /*09d0*/  LOP3.LUT R3, R137.reuse, 0xff, RZ, 0xc0, !PT ;  /* 0x000000ff89037812 */ /* 0x040fe400078ec0ff */
[----:B------:R-:W-:Y:S02]  /*09e0*/  IABS R12, R4 ;  /* 0x00000004000c7213 */ /* 0x000fe40000000000 */
[----:B------:R-:W-:Y:S01]  /*09f0*/  LEA.HI R7, R137, R0, RZ, 0x1a ;  /* 0x0000000089077211 */ /* 0x000fe200078fd0ff */
[----:B------:R-:W-:Y:S01]  /*0a00*/  IMAD R2, R2, 0x100, R3 ;  /* 0x0000010002027824 */ /* 0x000fe200078e0203 */
[----:B------:R-:W-:Y:S01]  /*0a10*/  LOP3.LUT R24, R4, 0x4, RZ, 0xfc, !PT ;  /* 0x0000000404187812 */ /* 0x000fe200078efcff */
[----:B------:R-:W-:Y:S01]  /*0a20*/  IMAD.HI.U32 R5, R8, R12, RZ ;  /* 0x0000000c08057227 */ /* 0x000fe200078e00ff */
[----:B------:R-:W-:-:S02]  /*0a30*/  LOP3.LUT R25, R4, 0x8, RZ, 0xfc, !PT ;  /* 0x0000000804197812 */ /* 0x000fc400078efcff */
[----:B------:R-:W-:Y:S01]  /*0a40*/  IABS R13, R2 ;  /* 0x00000002000d7213 */ /* 0x000fe20000000000 */
[----:B------:R-:W-:Y:S01]  /*0a50*/  IMAD.MOV R16, RZ, RZ, -R5 ;  /* 0x000000ffff107224 */ /* 0x000fe200078e0a05 */
[----:B------:R-:W-:Y:S01]  /*0a60*/  IABS R17, R24 ;  /* 0x0000001800117213 */ /* 0x000fe20000000000 */
[----:B------:R-:W-:Y:S01]  /*0a70*/  VIADD R26, R7, 0xc ;  /* 0x0000000c071a7836 */ /* 0x000fe20000000000 */
[----:B------:R-:W-:Y:S01]  /*0a80*/  IABS R19, R25 ;  /* 0x0000001900137213 */ /* 0x000fe20000000000 */
[----:B------:R-:W-:Y:S01]  /*0a90*/  IMAD.HI.U32 R6, R6, R13, RZ ;  /* 0x0000000d06067227 */ /* 0x000fe200078e00ff */
[C---:B------:R-:W-:Y:S02]  /*0aa0*/  LOP3.LUT R27, R4.reuse, 0x10, RZ, 0xfc, !PT ;  /* 0x00000010041b7812 */ /* 0x040fe400078efcff */
[----:B------:R-:W-:Y:S01]  /*0ab0*/  IABS R20, R26 ;  /* 0x0000001a00147213 */ /* 0x000fe20000000000 */
[----:B------:R-:W-:Y:S01]  /*0ac0*/  IMAD.MOV R5, RZ, RZ, -R6 ;  /* 0x000000ffff057224 */ /* 0x000fe200078e0a06 */
[C---:B------:R-:W-:Y:S01]  /*0ad0*/  LOP3.LUT R28, R4.reuse, 0x14, RZ, 0xfc, !PT ;  /* 0x00000014041c7812 */ /* 0x040fe200078efcff */
[C---:B------:R-:W-:Y:S01]  /*0ae0*/  IMAD R6, R15.reuse, R16, R12 ;  /* 0x000000100f067224 */ /* 0x040fe200078e020c */
[----:B------:R-:W-:Y:S01]  /*0af0*/  LOP3.LUT R29, R4, 0x18, RZ, 0xfc, !PT ;  /* 0x00000018041d7812 */ /* 0x000fe200078efcff */
[----:B------:R-:W-:Y:S01]  /*0b00*/  IMAD R5, R14, R5, R13 ;  /* 0x000000050e057224 */ /* 0x000fe200078e020d */
[----:B------:R-:W-:Y:S01]  /*0b10*/  IABS R16, R27 ;  /* 0x0000001b00107213 */ /* 0x000fe20000000000 */
[----:B------:R-:W-:Y:S01]  /*0b20*/  IMAD.HI.U32 R9, R8, R17, RZ ;  /* 0x0000001108097227 */ /* 0x000fe200078e00ff */
[----:B------:R-:W-:-:S02]  /*0b30*/  ISETP.GT.U32.AND P1, PT, R15, R6, PT ;  /* 0x000000060f00720c */ /* 0x000fc40003f24070 */
[----:B------:R-:W-:Y:S01]  /*0b40*/  ISETP.GT.U32.AND P0, PT, R14, R5, PT ;  /* 0x000000050e00720c */ /* 0x000fe20003f04070 */
[----:B------:R-:W-:-:S04]  /*0b50*/  IMAD.HI.U32 R11, R8, R20, RZ ;  /* 0x00000014080b7227 */ /* 0x000fc800078e00ff */
[----:B------:R-:W-:-:S04]  /*0b60*/  IMAD.HI.U32 R10, R8, R19, RZ ;  /* 0x00000013080a7227 */ /* 0x000fc800078e00ff */
[----:B------:R-:W-:Y:S02]  /*0b70*/  IMAD.MOV R18, RZ, RZ, -R9 ;  /* 0x000000ffff127224 */ /* 0x000fe400078e0a09 */
[----:B------:R-:W-:Y:S02]  /*0b80*/  IMAD.MOV R11, RZ, RZ, -R11 ;  /* 0x000000ffff0b7224 */ /* 0x000fe400078e0a0b */
[----:B------:R-:W-:Y:S02]  /*0b90*/  IMAD.MOV R10, RZ, RZ, -R10 ;  /* 0x000000ffff0a7224 */ /* 0x000fe400078e0a0a */
[----:B------:R-:W-:Y:S02]  /*0ba0*/  VIADD R21, R7, 0x1c ;  /* 0x0000001c07157836 */ /* 0x000fe40000000000 */
[----:B------:R-:W-:Y:S01]  /*0bb0*/  IMAD R9, R15, R18, R17 ;  /* 0x000000120f097224 */ /* 0x000fe200078e0211 */
[----:B------:R-:W-:Y:S01]  /*0bc0*/  IABS R17, R28 ;  /* 0x0000001c00117213 */ /* 0x000fe20000000000 */
[----:B------:R-:W-:Y:S01]  /*0bd0*/  @!P0 IMAD.IADD R5, R5, 0x1, -R14 ;  /* 0x0000000105058824 */ /* 0x000fe200078e0a0e */
[----:B------:R-:W-:Y:S01]  /*0be0*/  IABS R18, R29 ;  /* 0x0000001d00127213 */ /* 0x000fe20000000000 */
[----:B------:R-:W-:-:S02]  /*0bf0*/  IMAD R11, R15, R11, R20 ;  /* 0x0000000b0f0b7224 */ /* 0x000fc400078e0214 */
[C---:B------:R-:W-:Y:S01]  /*0c00*/  IMAD R10, R15.reuse, R10, R19 ;  /* 0x0000000a0f0a7224 */ /* 0x040fe200078e0213 */
[----:B------:R-:W-:Y:S01]  /*0c10*/  IABS R19, R21 ;  /* 0x0000001500137213 */ /* 0x000fe20000000000 */
[----:B------:R-:W-:Y:S01]  /*0c20*/  IMAD.HI.U32 R7, R8, R16, RZ ;  /* 0x0000001008077227 */ /* 0x000fe200078e00ff */
[----:B------:R-:W-:Y:S02]  /*0c30*/  ISETP.GT.U32.AND P0, PT, R14, R5, PT ;  /* 0x000000050e00720c */ /* 0x000fe40003f04070 */
[C---:B------:R-:W-:Y:S01]  /*0c40*/  ISETP.GT.U32.AND P3, PT, R15.reuse, R11, PT ;  /* 0x0000000b0f00720c */ /* 0x040fe20003f64070 */
[----:B------:R-:W-:Y:S01]  /*0c50*/  @!P1 IMAD.IADD R6, R6, 0x1, -R15 ;  /* 0x0000000106069824 */ /* 0x000fe200078e0a0f */
[C---:B------:R-:W-:Y:S01]  /*0c60*/  ISETP.GT.U32.AND P1, PT, R15.reuse, R9, PT ;  /* 0x000000090f00720c */ /* 0x040fe20003f24070 */
[C---:B------:R-:W-:Y:S01]  /*0c70*/  IMAD.HI.U32 R12, R8.reuse, R17, RZ ;  /* 0x00000011080c7227 */ /* 0x040fe200078e00ff */
[C---:B------:R-:W-:Y:S02]  /*0c80*/  ISETP.GT.U32.AND P4, PT, R15.reuse, R10, PT ;  /* 0x0000000a0f00720c */ /* 0x040fe40003f84070 */
[----:B------:R-:W-:Y:S01]  /*0c90*/  ISETP.GT.U32.AND P6, PT, R15, R6, PT ;  /* 0x000000060f00720c */ /* 0x000fe20003fc4070 */
[----:B------:R-:W-:-:S04]  /*0ca0*/  IMAD.HI.U32 R13, R8, R18, RZ ;  /* 0x00000012080d7227 */ /* 0x000fc800078e00ff */
[----:B------:R-:W-:Y:S02]  /*0cb0*/  IMAD.MOV R7, RZ, RZ, -R7 ;  /* 0x000000ffff077224 */ /* 0x000fe400078e0a07 */
[----:B------:R-:W-:-:S04]  /*0cc0*/  IMAD.HI.U32 R8, R8, R19, RZ ;  /* 0x0000001308087227 */ /* 0x000fc800078e00ff */
[----:B------:R-:W-:Y:S02]  /*0cd0*/  IMAD.MOV R12, RZ, RZ, -R12 ;  /* 0x000000ffff0c7224 */ /* 0x000fe400078e0a0c */
[----:B------:R-:W-:Y:S02]  /*0ce0*/  IMAD.MOV R13, RZ, RZ, -R13 ;  /* 0x000000ffff0d7224 */ /* 0x000fe400078e0a0d */
[C---:B------:R-:W-:Y:S02]  /*0cf0*/  IMAD R7, R15.reuse, R7, R16 ;  /* 0x000000070f077224 */ /* 0x040fe400078e0210 */
[----:B------:R-:W-:Y:S02]  /*0d00*/  IMAD.MOV R20, RZ, RZ, -R8 ;  /* 0x000000ffff147224 */ /* 0x000fe400078e0a08 */
[C---:B------:R-:W-:Y:S01]  /*0d10*/  IMAD R8, R15.reuse, R12, R17 ;  /* 0x0000000c0f087224 */ /* 0x040fe200078e0211 */
[C---:B------:R-:W-:Y:S01]  /*0d20*/  ISETP.GT.U32.AND P5, PT, R15.reuse, R7, PT ;  /* 0x000000070f00720c */ /* 0x040fe20003fa4070 */
[----:B------:R-:W-:-:S02]  /*0d30*/  IMAD R12, R15, R13, R18 ;  /* 0x0000000d0f0c7224 */ /* 0x000fc400078e0212 */
[----:B------:R-:W-:Y:S02]  /*0d40*/  IMAD R13, R15, R20, R19 ;  /* 0x000000140f0d7224 */ /* 0x000fe400078e0213 */
[----:B------:R-:W-:Y:S01]  /*0d50*/  @!P0 IMAD.IADD R5, R5, 0x1, -R14 ;  /* 0x0000000105058824 */ /* 0x000fe200078e0a0e */
[----:B------:R-:W-:Y:S01]  /*0d60*/  ISETP.GT.U32.AND P0, PT, R15, R8, PT ;  /* 0x000000080f00720c */ /* 0x000fe20003f04070 */
[--C-:B------:R-:W-:Y:S01]  /*0d70*/  @!P1 IMAD.IADD R9, R9, 0x1, -R15.reuse ;  /* 0x0000000109099824 */ /* 0x100fe200078e0a0f */
[----:B------:R-:W-:Y:S01]  /*0d80*/  ISETP.GT.U32.AND P2, PT, R15, R12, PT ;  /* 0x0000000c0f00720c */ /* 0x000fe20003f44070 */
[--C-:B------:R-:W-:Y:S01]  /*0d90*/  @!P3 IMAD.IADD R11, R11, 0x1, -R15.reuse ;  /* 0x000000010b0bb824 */ /* 0x100fe200078e0a0f */
[C---:B------:R-:W-:Y:S01]  /*0da0*/  ISETP.GT.U32.AND P3, PT, R15.reuse, R13, PT ;  /* 0x0000000d0f00720c */ /* 0x040fe20003f64070 */
[--C-:B------:R-:W-:Y:S01]  /*0db0*/  @!P4 IMAD.IADD R10, R10, 0x1, -R15.reuse ;  /* 0x000000010a0ac824 */ /* 0x100fe200078e0a0f */
[C---:B------:R-:W-:Y:S01]  /*0dc0*/  ISETP.GT.U32.AND P4, PT, R15.reuse, R9, PT ;  /* 0x000000090f00720c */ /* 0x040fe20003f84070 */
[--C-:B------:R-:W-:Y:S01]  /*0dd0*/  @!P6 IMAD.IADD R6, R6, 0x1, -R15.reuse ;  /* 0x000000010606e824 */ /* 0x100fe200078e0a0f */
[----:B------:R-:W-:Y:S01]  /*0de0*/  ISETP.GT.U32.AND P6, PT, R15, R11, PT ;  /* 0x0000000b0f00720c */ /* 0x000fe20003fc4070 */
[----:B------:R-:W-:Y:S01]  /*0df0*/  @!P5 IMAD.IADD R7, R7, 0x1, -R15 ;  /* 0x000000010707d824 */ /* 0x000fe200078e0a0f */
[----:B------:R-:W-:Y:S01]  /*0e00*/  ISETP.GE.AND P5, PT, R4, RZ, PT ;  /* 0x000000ff0400720c */ /* 0x000fe20003fa6270 */
[----:B------:R-:W-:Y:S01]  /*0e10*/  IMAD.MOV.U32 R126, RZ, RZ, R5 ;  /* 0x000000ffff7e7224 */ /* 0x000fe200078e0005 */
[----:B------:R-:W-:Y:S01]  /*0e20*/  ISETP.NE.U32.AND P1, PT, R3, RZ, PT ;  /* 0x000000ff0300720c */ /* 0x000fe20003f25070 */
[--C-:B------:R-:W-:Y:S01]  /*0e30*/  @!P0 IMAD.IADD R8, R8, 0x1, -R15.reuse ;  /* 0x0000000108088824 */ /* 0x100fe200078e0a0f */
[----:B------:R-:W-:Y:S01]  /*0e40*/  ISETP.GE.AND P0, PT, R26, RZ, PT ;  /* 0x000000ff1a00720c */ /* 0x000fe20003f06270 */
[--C-:B------:R-:W-:Y:S01]  /*0e50*/  @!P2 IMAD.IADD R12, R12, 0x1, -R15.reuse ;  /* 0x000000010c0ca824 */ /* 0x100fe200078e0a0f */
[----:B------:R-:W-:Y:S01]  /*0e60*/  ISETP.GE.AND P2, PT, R24, RZ, PT ;  /* 0x000000ff1800720c */ /* 0x000fe20003f46270 */
[--C-:B------:R-:W-:Y:S01]  /*0e70*/  @!P3 IMAD.IADD R13, R13, 0x1, -R15.reuse ;  /* 0x000000010d0db824 */ /* 0x100fe200078e0a0f */
[----:B------:R-:W-:Y:S01]  /*0e80*/  ISETP.GT.U32.AND P3, PT, R15, R10, PT ;  /* 0x0000000a0f00720c */ /* 0x000fe20003f64070 */
[--C-:B------:R-:W-:Y:S01]  /*0e90*/  @!P4 IMAD.IADD R9, R9, 0x1, -R15.reuse ;  /* 0x000000010909c824 */ /* 0x100fe200078e0a0f */
[----:B------:R-:W-:Y:S01]  /*0ea0*/  ISETP.GT.U32.AND P4, PT, R15, R7, PT ;  /* 0x000000070f00720c */ /* 0x000fe20003f84070 */
[----:B------:R-:W-:Y:S01]  /*0eb0*/  @!P6 IMAD.IADD R11, R11, 0x1, -R15 ;  /* 0x000000010b0be824 */ /* 0x000fe200078e0a0f */
[C---:B------:R-:W-:Y:S01]  /*0ec0*/  ISETP.GT.U32.AND P6, PT, R15.reuse, R12, PT ;  /* 0x0000000c0f00720c */ /* 0x040fe20003fc4070 */
[----:B------:R-:W-:Y:S01]  /*0ed0*/  @!P5 IMAD.MOV R6, RZ, RZ, -R6 ;  /* 0x000000ffff06d224 */ /* 0x000fe200078e0a06 */
[----:B------:R-:W-:Y:S01]  /*0ee0*/  ISETP.GT.U32.AND P5, PT, R15, R8, PT ;  /* 0x000000080f00720c */ /* 0x000fe20003fa4070 */
[----:B------:R-:W-:Y:S01]  /*0ef0*/  VIADD R16, R113, 0xfffffffe ;  /* 0xfffffffe71107836 */ /* 0x000fe20000000000 */
[----:B------:R-:W-:Y:S01]  /*0f00*/  SHF.R.U32.HI R3, RZ, 0x5, R137 ;  /* 0x00000005ff037819 */ /* 0x000fe20000011689 */
[----:B------:R-:W-:Y:S01]  /*0f10*/  @!P0 IMAD.MOV R11, RZ, RZ, -R11 ;  /* 0x000000ffff0b8224 */ /* 0x000fe200078e0a0b */
[----:B------:R-:W-:Y:S01]  /*0f20*/  ISETP.GT.U32.AND P0, PT, R15, R13, PT ;  /* 0x0000000d0f00720c */ /* 0x000fe20003f04070 */
[----:B------:R-:W-:Y:S01]  /*0f30*/  @!P2 IMAD.MOV R9, RZ, RZ, -R9 ;  /* 0x000000ffff09a224 */ /* 0x000fe200078e0a09 */
[----:B------:R-:W-:Y:S01]  /*0f40*/  ISETP.GE.AND P2, PT, R21, RZ, PT ;  /* 0x000000ff1500720c */ /* 0x000fe20003f46270 */
[--C-:B------:R-:W-:Y:S01]  /*0f50*/  @!P3 IMAD.IADD R10, R10, 0x1, -R15.reuse ;  /* 0x000000010a0ab824 */ /* 0x100fe200078e0a0f */
[----:B------:R-:W-:Y:S01]  /*0f60*/  ISETP.GE.AND P3, PT, R25, RZ, PT ;  /* 0x000000ff1900720c */ /* 0x000fe20003f66270 */
[--C-:B------:R-:W-:Y:S01]  /*0f70*/  @!P4 IMAD.IADD R7, R7, 0x1, -R15.reuse ;  /* 0x000000010707c824 */ /* 0x100fe200078e0a0f */
[----:B------:R-:W-:Y:S01]  /*0f80*/  ISETP.GE.AND P4, PT, R27, RZ, PT ;  /* 0x000000ff1b00720c */ /* 0x000fe20003f86270 */
[--C-:B------:R-:W-:Y:S01]  /*0f90*/  @!P6 IMAD.IADD R12, R12, 0x1, -R15.reuse ;  /* 0x000000010c0ce824 */ /* 0x100fe200078e0a0f */
[----:B------:R-:W-:Y:S01]  /*0fa0*/  ISETP.GE.AND P6, PT, R29, RZ, PT ;  /* 0x000000ff1d00720c */ /* 0x000fe20003fc6270 */
[----:B------:R-:W-:Y:S01]  /*0fb0*/  @!P5 IMAD.IADD R8, R8, 0x1, -R15 ;  /* 0x000000010808d824 */ /* 0x000fe200078e0a0f */
[----:B------:R-:W-:-:S02]  /*0fc0*/  ISETP.GE.AND P5, PT, R28, RZ, PT ;  /* 0x000000ff1c00720c */ /* 0x000fc40003fa6270 */
[----:B------:R-:W-:Y:S01]  /*0fd0*/  R2UR UR13, R3 ;  /* 0x00000000030d72ca */ /* 0x000fe200000e0000 */
[----:B------:R-:W-:Y:S01]  /*0fe0*/  @!P0 IMAD.IADD R13, R13, 0x1, -R15 ;  /* 0x000000010d0d8824 */ /* 0x000fe200078e0a0f */
[----:B------:R-:W-:Y:S02]  /*0ff0*/  ISETP.GE.AND P0, PT, R2, RZ, PT ;  /* 0x000000ff0200720c */ /* 0x000fe40003f06270 */
[----:B------:R-:W-:Y:S01]  /*1000*/  LOP3.LUT R3, RZ, R23, RZ, 0x33, !PT ;  /* 0x00000017ff037212 */ /* 0x000fe200078e33ff */
[----:B------:R-:W-:Y:S01]  /*1010*/  @!P3 IMAD.MOV R10, RZ, RZ, -R10 ;  /* 0x000000ffff0ab224 */ /* 0x000fe200078e0a0a */
[----:B------:R-:W-:Y:S01]  /*1020*/  ISETP.NE.AND P3, PT, R22, RZ, PT ;  /* 0x000000ff1600720c */ /* 0x000fe20003f65270 */
[----:B------:R-:W-:Y:S01]  /*1030*/  @!P4 IMAD.MOV R7, RZ, RZ, -R7 ;  /* 0x000000ffff07c224 */ /* 0x000fe200078e0a07 */
[----:B------:R-:W-:Y:S01]  /*1040*/  ISETP.NE.AND P4, PT, R23, RZ, PT ;  /* 0x000000ff1700720c */ /* 0x000fe20003f85270 */
[----:B------:R-:W-:Y:S01]  /*1050*/  @!P6 IMAD.MOV R12, RZ, RZ, -R12 ;  /* 0x000000ffff0ce224 */ /* 0x000fe200078e0a0c */
[----:B------:R-:W-:Y:S01]  /*1060*/  LOP3.LUT R4, R137, 0x3f, RZ, 0xc0, !PT ;  /* 0x0000003f89047812 */ /* 0x000fe200078ec0ff */
[----:B------:R-:W-:Y:S01]  /*1070*/  @!P5 IMAD.MOV R8, RZ, RZ, -R8 ;  /* 0x000000ffff08d224 */ /* 0x000fe200078e0a08 */
[----:B------:R-:W-:Y:S01]  /*1080*/  SEL R15, R3, R7, !P4 ;  /* 0x00000007030f7207 */ /* 0x000fe20006000000 */
[----:B------:R-:W-:Y:S01]  /*1090*/  VIADD R7, R113, 0xfffffffd ;  /* 0xfffffffd71077836 */ /* 0x000fe20000000000 */
[C---:B------:R-:W-:Y:S01]  /*10a0*/  SEL R14, R3.reuse, R11, !P4 ;  /* 0x0000000b030e7207 */ /* 0x040fe20006000000 */
[----:B------:R-:W-:Y:S01]  /*10b0*/  @!P2 IMAD.MOV R13, RZ, RZ, -R13 ;  /* 0x000000ffff0da224 */ /* 0x000fe200078e0a0d */
[C---:B------:R-:W-:Y:S01]  /*10c0*/  SEL R6, R3.reuse, R6, !P4 ;  /* 0x0000000603067207 */ /* 0x040fe20006000000 */
[----:B0-----:R-:W-:Y:S01]  /*10d0*/  IMAD R5, R4, R125, RZ ;  /* 0x0000007d04057224 */ /* 0x001fe200078e02ff */
[C---:B------:R-:W-:Y:S01]  /*10e0*/  SEL R9, R3.reuse, R9, !P4 ;  /* 0x0000000903097207 */ /* 0x040fe20006000000 */
[----:B------:R-:W-:Y:S01]  /*10f0*/  @!P0 IMAD.MOV R126, RZ, RZ, -R126 ;  /* 0x000000ffff7e8224 */ /* 0x000fe200078e0a7e */
[----:B------:R-:W-:Y:S01]  /*1100*/  SEL R11, R3, R10, !P4 ;  /* 0x0000000a030b7207 */ /* 0x000fe20006000000 */
[----:B---3--:R-:W-:Y:S01]  /*1110*/  IMAD R15, R15, UR7, RZ ;  /* 0x000000070f0f7c24 */ /* 0x008fe2000f8e02ff */
[----:B------:R-:W-:Y:S01]  /*1120*/  SEL R17, R3, R8, !P4 ;  /* 0x0000000803117207 */ /* 0x000fe20006000000 */
[----:B------:R-:W-:Y:S01]  /*1130*/  IMAD R9, R9, UR7, RZ ;  /* 0x0000000709097c24 */ /* 0x000fe2000f8e02ff */
[----:B------:R-:W-:Y:S01]  /*1140*/  SEL R19, R3, R12, !P4 ;  /* 0x0000000c03137207 */ /* 0x000fe20006000000 */
[----:B------:R-:W-:Y:S01]  /*1150*/  IMAD R11, R11, UR7, RZ ;  /* 0x000000070b0b7c24 */ /* 0x000fe2000f8e02ff */
[----:B------:R-:W-:Y:S01]  /*1160*/  @!P3 LOP3.LUT R126, RZ, R22, RZ, 0x33, !PT ;  /* 0x00000016ff7eb212 */ /* 0x000fe200078e33ff */
[----:B------:R-:W-:Y:S01]  /*1170*/  IMAD R17, R17, UR7, RZ ;  /* 0x0000000711117c24 */ /* 0x000fe2000f8e02ff */
[----:B------:R-:W-:Y:S01]  /*1180*/  ISETP.GE.U32.AND P2, PT, R7, 0x7fffffbe, PT ;  /* 0x7fffffbe0700780c */ /* 0x000fe20003f46070 */
[----:B------:R-:W-:Y:S01]  /*1190*/  IMAD R7, R6, UR7, RZ ;  /* 0x0000000706077c24 */ /* 0x000fe2000f8e02ff */
[----:B------:R-:W-:Y:S01]  /*11a0*/  SEL R3, R3, R13, !P4 ;  /* 0x0000000d03037207 */ /* 0x000fe20006000000 */
[----:B------:R-:W-:Y:S01]  /*11b0*/  IMAD R13, R14, UR7, RZ ;  /* 0x000000070e0d7c24 */ /* 0x000fe2000f8e02ff */
[----:B----4-:R-:W-:Y:S01]  /*11c0*/  IADD3 R20, P3, PT, R5, UR18, RZ ;  /* 0x0000001205147c10 */ /* 0x010fe2000ff7e0ff */
[----:B------:R-:W-:Y:S01]  /*11d0*/  IMAD R19, R19, UR7, RZ ;  /* 0x0000000713137c24 */ /* 0x000fe2000f8e02ff */
[----:B------:R-:W-:Y:S01]  /*11e0*/  ISETP.GE.U32.AND P0, PT, R16, 0x7fffffbf, PT ;  /* 0x7fffffbf1000780c */ /* 0x000fe20003f06070 */
[----:B------:R-:W-:Y:S01]  /*11f0*/  IMAD R3, R3, UR7, RZ ;  /* 0x0000000703037c24 */ /* 0x000fe2000f8e02ff */
[----:B------:R-:W-:Y:S01]  /*1200*/  LEA.HI.X.SX32 R22, R5, UR19, 0x1, P3 ;  /* 0x0000001305167c11 */ /* 0x000fe200098f0eff */
[----:B------:R-:W-:Y:S01]  /*1210*/  USHF.L.U32 UR4, UR13, 0x15, URZ ;  /* 0x000000150d047899 */ /* 0x000fe200080006ff */
[-C--:B------:R-:W-:Y:S01]  /*1220*/  IADD3 R6, P3, PT, R7, R20.reuse, RZ ;  /* 0x0000001407067210 */ /* 0x080fe20007f7e0ff */
[----:B------:R-:W-:Y:S01]  /*1230*/  USHF.L.U32 UR5, UR13, 0x3, URZ ;  /* 0x000000030d057899 */ /* 0x000fe200080006ff */
[-C--:B------:R-:W-:Y:S01]  /*1240*/  IADD3 R8, P4, PT, R9, R20.reuse, RZ ;  /* 0x0000001409087210 */ /* 0x080fe20007f9e0ff */
[----:B------:R-:W-:Y:S01]  /*1250*/  VIADD R5, R113, 0xfffffffc ;  /* 0xfffffffc71057836 */ /* 0x000fe20000000000 */
[-C--:B------:R-:W-:Y:S01]  /*1260*/  IADD3 R10, P6, PT, R11, R20.reuse, RZ ;  /* 0x000000140b0a7210 */ /* 0x080fe20007fde0ff */
[----:B------:R-:W-:Y:S01]  /*1270*/  ULOP3.LUT UR4, UR4, 0x600000, URZ, 0xc0, !UPT ;  /* 0x0060000004047892 */ /* 0x000fe2000f8ec0ff */
[----:B------:R-:W-:Y:S01]  /*1280*/  IADD3 R12, P5, PT, R13, R20, RZ ;  /* 0x000000140d0c7210 */ /* 0x000fe20007fbe0ff */
[----:B------:R-:W-:Y:S01]  /*1290*/  ULOP3.LUT UR5, UR5, 0x20, URZ, 0xc0, !UPT ;  /* 0x0000002005057892 */ /* 0x000fe2000f8ec0ff */
[----:B------:R-:W-:-:S02]  /*12a0*/  LEA.HI.X.SX32 R7, R7, R22, 0x1, P3 ;  /* 0x0000001607077211 */ /* 0x000fc400018f0eff */
[-C--:B------:R-:W-:Y:S02]  /*12b0*/  LEA.HI.X.SX32 R9, R9, R22.reuse, 0x1, P4 ;  /* 0x0000001609097211 */ /* 0x080fe400020f0eff */
[----:B------:R-:W-:Y:S02]  /*12c0*/  LEA.HI.X.SX32 R11, R11, R22, 0x1, P6 ;  /* 0x000000160b0b7211 */ /* 0x000fe400030f0eff */
[-C--:B------:R-:W-:Y:S02]  /*12d0*/  IADD3 R14, P3, PT, R15, R20.reuse, RZ ;  /* 0x000000140f0e7210 */ /* 0x080fe40007f7e0ff */
[-C--:B------:R-:W-:Y:S02]  /*12e0*/  IADD3 R16, P4, PT, R17, R20.reuse, RZ ;  /* 0x0000001411107210 */ /* 0x080fe40007f9e0ff */
[----:B------:R-:W-:Y:S02]  /*12f0*/  IADD3 R18, P6, PT, R19, R20, RZ ;  /* 0x0000001413127210 */ /* 0x000fe40007fde0ff */
[----:B------:R-:W-:-:S02]  /*1300*/  LEA.HI.X.SX32 R13, R13, R22, 0x1, P5 ;  /* 0x000000160d0d7211 */ /* 0x000fc400028f0eff */
[----:B------:R-:W-:Y:S02]  /*1310*/  IADD3 R20, P5, PT, R3, R20, RZ ;  /* 0x0000001403147210 */ /* 0x000fe40007fbe0ff */
[-C--:B------:R-:W-:Y:S02]  /*1320*/  LEA.HI.X.SX32 R15, R15, R22.reuse, 0x1, P3 ;  /* 0x000000160f0f7211 */ /* 0x080fe400018f0eff */
[-C--:B------:R-:W-:Y:S02]  /*1330*/  LEA.HI.X.SX32 R17, R17, R22.reuse, 0x1, P4 ;  /* 0x0000001611117211 */ /* 0x080fe400020f0eff */
[-C--:B------:R-:W-:Y:S02]  /*1340*/  LEA.HI.X.SX32 R19, R19, R22.reuse, 0x1, P6 ;  /* 0x0000001613137211 */ /* 0x080fe400030f0eff */
[----:B------:R-:W-:Y:S01]  /*1350*/  LEA.HI.X.SX32 R21, R3, R22, 0x1, P5 ;  /* 0x0000001603157211 */ /* 0x000fe200028f0eff */
[----:B------:R-:W-:Y:S06]  /*1360*/  BRA.U UP0, `(.L_x_5) ;  /* 0x0000000100187547 */ /* 0x000fec000b800000 */
[----:B------:R-:W-:Y:S01]  /*1370*/  ELECT P3, URZ, PT ;  /* 0x0000000000ff782f */ /* 0x000fe20003860000 */
[----:B------:R-:W-:Y:S01]  /*1380*/  IMAD.MOV.U32 R3, RZ, RZ, 0x1 ;  /* 0x00000001ff037424 */ /* 0x000fe200078e00ff */
[----:B------:R-:W-:Y:S01]  /*1390*/  UMOV UR7, 0x40 ;  /* 0x0000004000077882 */ /* 0x000fe20000000000 */
[----:B------:R-:W-:Y:S01]  /*13a0*/  UVIRTCOUNT.DEALLOC.SMPOOL 0x80 ;  /* 0x000000800000784c */ /* 0x000fe20000000000 */
[----:B------:R-:W-:-:S09]  /*13b0*/  ULEA UR7, UR6, UR7, 0x18 ;  /* 0x0000000706077291 */ /* 0x000fd2000f8ec0ff */
[----:B------:R0:W-:Y:S03]  /*13c0*/  @P3 STS.U8 [UR7], R3 ;  /* 0x00000003ff003988 */ /* 0x0001e60008000007 */
.L_x_5:
[----:B------:R-:W-:Y:S01]  /*13d0*/  UIADD3 UR10, UPT, UPT, UR5, UR4, UR8 ;  /* 0x00000004050a7290 */ /* 0x000fe2000fffe008 */
[----:B0-----:R-:W-:Y:S01]  /*13e0*/  VIADD R3, R113, 0xffffffff ;  /* 0xffffffff71037836 */ /* 0x001fe20000000000 */
[----:B------:R-:W-:Y:S01]  /*13f0*/  VOTEU.ALL UP1, P1 ;  /* 0x0000000000ff7886 */ /* 0x000fe20000820000 */
[----:B------:R-:W-:Y:S01]  /*1400*/  UIADD3 UR11, UPT, UPT, UR9, 0x9000, URZ ;  /* 0x00009000090b7890 */ /* 0x000fe2000fffe0ff */
[----:B------:R-:W-:Y:S01]  /*1410*/  IMAD R126, R126, UR14, RZ ;  /* 0x0000000e7e7e7c24 */ /* 0x000fe2000f8e02ff */
[----:B------:R-:W-:Y:S01]  /*1420*/  VOTEU.ALL UP2, P1 ;  /* 0x0000000000ff7886 */ /* 0x000fe20000840000 */
[----:B------:R-:W-:Y:S01]  /*1430*/  ISETP.GE.U32.AND P3, PT, R3, 0x7fffffc0, PT ;  /* 0x7fffffc00300780c */ /* 0x000fe20003f66070 */
[----:B------:R-:W-:-:S04]  /*1440*/  @!UP1 UIADD3 UR4, UPT, UPT, -UR12, 0x100000, URZ ;  /* 0x001000000c049890 */ /* 0x000fc8000fffe1ff */
[----:B------:R-:W-:Y:S02]  /*1450*/  @!UP1 USHF.L.U32 UR5, UR4, 0xb, URZ ;  /* 0x0000000b04059899 */ /* 0x000fe400080006ff */
[----:B------:R-:W-:Y:S01]  /*1460*/  @!UP1 USHF.L.U32 UR4, UR4, 0x1, URZ ;  /* 0x0000000104049899 */ /* 0x000fe200080006ff */
[----:B------:R-:W-:Y:S01]  /*1470*/  STTM.x32 tmem[UR10], RZ ;  /* 0x000000ff000079ed */ /* 0x000fe200082c000a */
[----:B------:R-:W0:Y:S02]  /*1480*/  FENCE.VIEW.ASYNC.T ;  /* 0x00000000000073c6 */ /* 0x000e240000000200 */
[----:B0-----:R-:W-:Y:S01]  /*1490*/  BAR.SYNC.DEFER_BLOCKING 0x0 ;  /* 0x0000000000007b1d */ /* 0x001fe20000010000 */
[----:B------:R-:W-:Y:S01]  /*14a0*/  SHF.R.S32.HI R134, RZ, 0x1f, R126 ;  /* 0x0000001fff867819 */ /* 0x000fe2000001147e */
[C---:B------:R-:W-:Y:S01]  /*14b0*/  VIADD R54, R126.reuse, UR16 ;  /* 0x000000107e367c36 */ /* 0x040fe20008000000 */
[----:B------:R-:W-:Y:S02]  /*14c0*/  IADD3 R127, P4, PT, R126, UR16, RZ ;  /* 0x000000107e7f7c10 */ /* 0x000fe4000ff9e0ff */
[----:B------:R-:W-:-:S02]  /*14d0*/  PRMT R138, RZ, 0x7610, R138 ;  /* 0x00007610ff8a7816 */ /* 0x000fc4000000008a */
[----:B------:R-:W-:Y:S01]  /*14e0*/  ISETP.GE.U32.AND P5, PT, R5, 0x7fffffbd, PT ;  /* 0x7fffffbd0500780c */ /* 0x000fe20003fa6070 */
[----:B------:R-:W0:Y:S02]  /*14f0*/  FENCE.VIEW.ASYNC.S ;  /* 0x00000000000073c6 */ /* 0x000e240000000000 */
[----:B0-----:R0:W1:Y:S01]  /*1500*/  @!UP2 SYNCS.EXCH.64 URZ, [UR11], UR4 ;  /* 0x000000040bffa5b2 */ /* 0x0010620008000100 */
[----:B------:R-:W-:Y:S01]  /*1510*/  IADD3.X R55, PT, PT, R134, UR17, RZ, P4, !PT ;  /* 0x0000001186377c10 */ /* 0x000fe2000a7fe4ff */
[----:B-1----:R-:W-:Y:S01]  /*1520*/  BAR.SYNC.DEFER_BLOCKING 0x0 ;  /* 0x0000000000007b1d */ /* 0x002fe20000010000 */
[C---:B------:R-:W-:Y:S02]  /*1530*/  IMAD.SHL.U32 R5, R124.reuse, 0x2, RZ ;  /* 0x000000027c057824 */ /* 0x040fe400078e00ff */
[C---:B------:R-:W-:Y:S02]  /*1540*/  IMAD R22, R124.reuse, 0x3, RZ ;  /* 0x000000037c167824 */ /* 0x040fe400078e02ff */
[C---:B------:R-:W-:Y:S01]  /*1550*/  IMAD.SHL.U32 R23, R124.reuse, 0x4, RZ ;  /* 0x000000047c177824 */ /* 0x040fe200078e00ff */
[----:B------:R-:W-:Y:S01]  /*1560*/  SHF.R.S32.HI R57, RZ, 0x1f, R5 ;  /* 0x0000001fff397819 */ /* 0x000fe20000011405 */
[----:B------:R-:W-:Y:S01]  /*1570*/  IMAD R24, R124, 0x5, RZ ;  /* 0x000000057c187824 */ /* 0x000fe200078e02ff */
[----:B------:R-:W-:-:S02]  /*1580*/  SHF.R.S32.HI R59, RZ, 0x1f, R22 ;  /* 0x0000001fff3b7819 */ /* 0x000fc40000011416 */
[-C--:B------:R-:W-:Y:S01]  /*1590*/  IADD3 R128, P4, PT, R22, R127.reuse, RZ ;  /* 0x0000007f16807210 */ /* 0x080fe20007f9e0ff */
[C---:B------:R-:W-:Y:S01]  /*15a0*/  IMAD R25, R124.reuse, 0x6, RZ ;  /* 0x000000067c197824 */ /* 0x040fe200078e02ff */
[----:B------:R-:W-:Y:S01]  /*15b0*/  SHF.R.S32.HI R61, RZ, 0x1f, R23 ;  /* 0x0000001fff3d7819 */ /* 0x000fe20000011417 */
[----:B------:R1:W2:Y:S01]  /*15c0*/  @!P3 LDG.E.U8 R138, desc[UR20][R54.64] ;  /* 0x00000014368ab981 */ /* 0x0002a2000c1e1100 */
[-C--:B------:R-:W-:Y:S01]  /*15d0*/  IADD3 R142, P3, PT, R5, R127.reuse, RZ ;  /* 0x0000007f058e7210 */ /* 0x080fe20007f7e0ff */
[--C-:B------:R-:W-:Y:S01]  /*15e0*/  IMAD.X R129, R59, 0x1, R55.reuse, P4 ;  /* 0x000000013b817824 */ /* 0x100fe200020e0637 */
[----:B------:R-:W-:Y:S01]  /*15f0*/  SHF.R.S32.HI R63, RZ, 0x1f, R24 ;  /* 0x0000001fff3f7819 */ /* 0x000fe20000011418 */
[----:B------:R-:W-:Y:S01]  /*1600*/  IMAD R26, R124, 0x7, RZ ;  /* 0x000000077c1a7824 */ /* 0x000fe200078e02ff */
[-C--:B------:R-:W-:Y:S01]  /*1610*/  IADD3 R118, P4, PT, R24, R127.reuse, RZ ;  /* 0x0000007f18767210 */ /* 0x080fe20007f9e0ff */
[----:B------:R-:W-:Y:S01]  /*1620*/  IMAD.X R143, R57, 0x1, R55, P3 ;  /* 0x00000001398f7824 */ /* 0x000fe200018e0637 */
[-C--:B------:R-:W-:Y:S01]  /*1630*/  IADD3 R132, P3, PT, R23, R127.reuse, RZ ;  /* 0x0000007f17847210 */ /* 0x080fe20007f7e0ff */
[C---:B------:R-:W-:Y:S01]  /*1640*/  IMAD.SHL.U32 R27, R124.reuse, 0x8, RZ ;  /* 0x000000087c1b7824 */ /* 0x040fe200078e00ff */
[----:B------:R-:W-:Y:S01]  /*1650*/  SHF.R.S32.HI R65, RZ, 0x1f, R25 ;  /* 0x0000001fff417819 */ /* 0x000fe20000011419 */
[--C-:B------:R-:W-:Y:S01]  /*1660*/  IMAD.X R119, R63, 0x1, R55.reuse, P4 ;  /* 0x000000013f777824 */ /* 0x100fe200020e0637 */
[----:B------:R-:W-:Y:S01]  /*1670*/  SHF.R.S32.HI R67, RZ, 0x1f, R26 ;  /* 0x0000001fff437819 */ /* 0x000fe2000001141a */
[----:B------:R-:W-:Y:S01]  /*1680*/  IMAD.X R133, R61, 0x1, R55, P3 ;  /* 0x000000013d857824 */ /* 0x000fe200018e0637 */
[-C--:B------:R-:W-:Y:S01]  /*1690*/  IADD3 R116, P3, PT, R25, R127.reuse, RZ ;  /* 0x0000007f19747210 */ /* 0x080fe20007f7e0ff */
[----:B------:R-:W-:Y:S01]  /*16a0*/  IMAD R28, R124, 0x9, RZ ;  /* 0x000000097c1c7824 */ /* 0x000fe200078e02ff */
[-C--:B------:R-:W-:Y:S01]  /*16b0*/  IADD3 R110, P4, PT, R26, R127.reuse, RZ ;  /* 0x0000007f1a6e7210 */ /* 0x080fe20007f9e0ff */
[C---:B------:R-:W-:Y:S01]  /*16c0*/  IMAD R29, R124.reuse, 0xa, RZ ;  /* 0x0000000a7c1d7824 */ /* 0x040fe200078e02ff */
[----:B------:R-:W-:Y:S01]  /*16d0*/  SHF.R.S32.HI R69, RZ, 0x1f, R27 ;  /* 0x0000001fff457819 */ /* 0x000fe2000001141b */
[--C-:B------:R-:W-:Y:S01]  /*16e0*/  IMAD.X R117, R65, 0x1, R55.reuse, P3 ;  /* 0x0000000141757824 */ /* 0x100fe200018e0637 */
[-C--:B------:R-:W-:Y:S01]  /*16f0*/  IADD3 R114, P3, PT, R27, R127.reuse, RZ ;  /* 0x0000007f1b727210 */ /* 0x080fe20007f7e0ff */
[--C-:B------:R-:W-:Y:S01]  /*1700*/  IMAD.X R111, R67, 0x1, R55.reuse, P4 ;  /* 0x00000001436f7824 */ /* 0x100fe200020e0637 */
[----:B------:R-:W-:Y:S01]  /*1710*/  SHF.R.S32.HI R71, RZ, 0x1f, R28 ;  /* 0x0000001fff477819 */ /* 0x000fe2000001141c */
[----:B------:R-:W-:Y:S01]  /*1720*/  IMAD R30, R124, 0xb, RZ ;  /* 0x0000000b7c1e7824 */ /* 0x000fe200078e02ff */
[-C--:B------:R-:W-:Y:S01]  /*1730*/  IADD3 R106, P4, PT, R28, R127.reuse, RZ ;  /* 0x0000007f1c6a7210 */ /* 0x080fe20007f9e0ff */
[----:B------:R-:W-:Y:S01]  /*1740*/  IMAD.X R115, R69, 0x1, R55, P3 ;  /* 0x0000000145737824 */ /* 0x000fe200018e0637 */
[----:B------:R-:W-:Y:S01]  /*1750*/  SHF.R.S32.HI R73, RZ, 0x1f, R29 ;  /* 0x0000001fff497819 */ /* 0x000fe2000001141d */
[C---:B------:R-:W-:Y:S01]  /*1760*/  IMAD R31, R124.reuse, 0xc, RZ ;  /* 0x0000000c7c1f7824 */ /* 0x040fe200078e02ff */
        /* <DEDUP_REMOVED lines=15> */
[C---:B------:R-:W-:Y:S01]  /*1860*/  IMAD.SHL.U32 R35, R124.reuse, 0x10, RZ ;  /* 0x000000107c237824 */ /* 0x040fe200078e00ff */
        /* <DEDUP_REMOVED lines=57> */
[----:B------:R-:W-:Y:S01]  /*1c00*/  IMAD.X R73, R71, 0x1, R55, P4 ;  /* 0x0000000147497824 */ /* 0x000fe200020e0637 */
[----:B------:R-:W-:Y:S01]  /*1c10*/  SHF.R.S32.HI R57, RZ, 0x1f, R48 ;  /* 0x0000001fff397819 */ /* 0x000fe20000011430 */
[----:B------:R-:W-:Y:S01]  /*1c20*/  IMAD R50, R124, 0x1f, RZ ;  /* 0x0000001f7c327824 */ /* 0x000fe200078e02ff */
[----:B------:R-:W-:Y:S01]  /*1c30*/  SHF.R.S32.HI R59, RZ, 0x1f, R49 ;  /* 0x0000001fff3b7819 */ /* 0x000fe20000011431 */
[--C-:B------:R-:W-:Y:S01]  /*1c40*/  IMAD.X R71, R123, 0x1, R55.reuse, P3 ;  /* 0x000000017b477824 */ /* 0x100fe200018e0637 */
[-C--:B------:R-:W-:Y:S01]  /*1c50*/  IADD3 R56, P4, PT, R48, R127.reuse, RZ ;  /* 0x0000007f30387210 */ /* 0x080fe20007f9e0ff */
[C---:B------:R-:W-:Y:S01]  /*1c60*/  IMAD.SHL.U32 R51, R124.reuse, 0x20, RZ ;  /* 0x000000207c337824 */ /* 0x040fe200078e00ff */
[-C--:B------:R-:W-:Y:S01]  /*1c70*/  IADD3 R66, P3, PT, R49, R127.reuse, RZ ;  /* 0x0000007f31427210 */ /* 0x080fe20007f7e0ff */
[----:B------:R-:W-:Y:S01]  /*1c80*/  IMAD R52, R124, 0x21, RZ ;  /* 0x000000217c347824 */ /* 0x000fe200078e02ff */
[----:B------:R-:W-:Y:S01]  /*1c90*/  SHF.R.S32.HI R61, RZ, 0x1f, R50 ;  /* 0x0000001fff3d7819 */ /* 0x000fe20000011432 */
[----:B------:R-:W-:Y:S01]  /*1ca0*/  IMAD.X R57, R57, 0x1, R55, P4 ;  /* 0x0000000139397824 */ /* 0x000fe200020e0637 */
[----:B------:R-:W-:Y:S01]  /*1cb0*/  SHF.R.S32.HI R63, RZ, 0x1f, R51 ;  /* 0x0000001fff3f7819 */ /* 0x000fe20000011433 */
[--C-:B------:R-:W-:Y:S01]  /*1cc0*/  IMAD.X R67, R59, 0x1, R55.reuse, P3 ;  /* 0x000000013b437824 */ /* 0x100fe200018e0637 */
[-C--:B------:R-:W-:Y:S01]  /*1cd0*/  IADD3 R68, P4, PT, R50, R127.reuse, RZ ;  /* 0x0000007f32447210 */ /* 0x080fe20007f9e0ff */
[C---:B------:R-:W-:Y:S01]  /*1ce0*/  IMAD R53, R124.reuse, 0x22, RZ ;  /* 0x000000227c357824 */ /* 0x040fe200078e02ff */
[-C--:B------:R-:W-:Y:S01]  /*1cf0*/  IADD3 R64, P3, PT, R51, R127.reuse, RZ ;  /* 0x0000007f33407210 */ /* 0x080fe20007f7e0ff */
[----:B-1----:R-:W-:Y:S01]  /*1d00*/  IMAD R54, R124, 0x23, RZ ;  /* 0x000000237c367824 */ /* 0x002fe200078e02ff */
[----:B------:R-:W-:Y:S01]  /*1d10*/  SHF.R.S32.HI R121, RZ, 0x1f, R52 ;  /* 0x0000001fff797819 */ /* 0x000fe20000011434 */
[----:B------:R-:W-:Y:S01]  /*1d20*/  IMAD.X R69, R61, 0x1, R55, P4 ;  /* 0x000000013d457824 */ /* 0x000fe200020e0637 */
[----:B------:R-:W-:Y:S01]  /*1d30*/  SHF.R.S32.HI R123, RZ, 0x1f, R53 ;  /* 0x0000001fff7b7819 */ /* 0x000fe20000011435 */
[--C-:B------:R-:W-:Y:S01]  /*1d40*/  IMAD.X R65, R63, 0x1, R55.reuse, P3 ;  /* 0x000000013f417824 */ /* 0x100fe200018e0637 */
[-C--:B------:R-:W-:Y:S01]  /*1d50*/  IADD3 R58, P4, PT, R52, R127.reuse, RZ ;  /* 0x0000007f343a7210 */ /* 0x080fe20007f9e0ff */
[----:B------:R-:W-:Y:S01]  /*1d60*/  VIADD R62, R113, 0xfffffffb ;  /* 0xfffffffb713e7836 */ /* 0x000fe20000000000 */
[-C--:B------:R-:W-:Y:S01]  /*1d70*/  IADD3 R60, P3, PT, R53, R127.reuse, RZ ;  /* 0x0000007f353c7210 */ /* 0x080fe20007f7e0ff */
[----:B------:R-:W-:Y:S01]  /*1d80*/  VIADD R112, R113, 0xfffffffa ;  /* 0xfffffffa71707836 */ /* 0x000fe20000000000 */
[----:B------:R-:W-:Y:S01]  /*1d90*/  SHF.R.S32.HI R3, RZ, 0x1f, R124 ;  /* 0x0000001fff037819 */ /* 0x000fe2000001147c */
[--C-:B------:R-:W-:Y:S01]  /*1da0*/  IMAD.X R59, R121, 0x1, R55.reuse, P4 ;  /* 0x00000001793b7824 */ /* 0x100fe200020e0637 */
[----:B------:R-:W-:Y:S01]  /*1db0*/  SHF.R.S32.HI R63, RZ, 0x1f, R54 ;  /* 0x0000001fff3f7819 */ /* 0x000fe20000011436 */
[----:B------:R-:W-:Y:S01]  /*1dc0*/  IMAD.X R61, R123, 0x1, R55, P3 ;  /* 0x000000017b3d7824 */ /* 0x000fe200018e0637 */
[----:B------:R-:W-:-:S02]  /*1dd0*/  IADD3 RZ, P4, PT, R54, R127, RZ ;  /* 0x0000007f36ff7210 */ /* 0x000fc40007f9e0ff */
[----:B------:R-:W-:Y:S02]  /*1de0*/  IADD3 R122, P3, PT, R127, R124, RZ ;  /* 0x0000007c7f7a7210 */ /* 0x000fe40007f7e0ff */
[----:B------:R-:W-:Y:S01]  /*1df0*/  PRMT R140, RZ, 0x7610, R140 ;  /* 0x00007610ff8c7816 */ /* 0x000fe2000000008c */
[----:B------:R-:W-:Y:S01]  /*1e00*/  IMAD.X R63, R63, 0x1, R55, P4 ;  /* 0x000000013f3f7824 */ /* 0x000fe200020e0637 */
[----:B------:R-:W-:Y:S01]  /*1e10*/  PRMT R131, RZ, 0x7610, R131 ;  /* 0x00007610ff837816 */ /* 0x000fe20000000083 */
[----:B------:R-:W-:Y:S01]  /*1e20*/  IMAD.X R123, R3, 0x1, R55, P3 ;  /* 0x00000001037b7824 */ /* 0x000fe200018e0637 */
[----:B------:R-:W-:Y:S01]  /*1e30*/  ISETP.GE.U32.AND P4, PT, R62, 0x7fffffbc, PT ;  /* 0x7fffffbc3e00780c */ /* 0x000fe20003f86070 */
[----:B------:R-:W-:Y:S01]  /*1e40*/  VIADD R55, R113, 0xfffffff9 ;  /* 0xfffffff971377836 */ /* 0x000fe20000000000 */
[----:B------:R-:W-:Y:S02]  /*1e50*/  PRMT R120, RZ, 0x7610, R120 ;  /* 0x00007610ff787816 */ /* 0x000fe40000000078 */
[----:B------:R1:W3:Y:S01]  /*1e60*/  @!P0 LDG.E.U8 R140, desc[UR20][R122.64] ;  /* 0x000000147a8c8981 */ /* 0x0002e2000c1e1100 */
[----:B------:R-:W-:-:S02]  /*1e70*/  ISETP.GE.U32.AND P3, PT, R112, 0x7fffffbb, PT ;  /* 0x7fffffbb7000780c */ /* 0x000fc40003f66070 */
[----:B------:R-:W-:Y:S01]  /*1e80*/  ISETP.GE.U32.AND P0, PT, R55, 0x7fffffba, PT ;  /* 0x7fffffba3700780c */ /* 0x000fe20003f06070 */
[----:B------:R-:W-:Y:S01]  /*1e90*/  VIADD R55, R113, 0xfffffff8 ;  /* 0xfffffff871377836 */ /* 0x000fe20000000000 */
[----:B------:R-:W4:Y:S04]  /*1ea0*/  @!P2 LDG.E.U8 R131, desc[UR20][R142.64] ;  /* 0x000000148e83a981 */ /* 0x000f28000c1e1100 */
[----:B------:R-:W-:Y:S01]  /*1eb0*/  ISETP.GE.U32.AND P2, PT, R55, 0x7fffffb9, PT ;  /* 0x7fffffb93700780c */ /* 0x000fe20003f46070 */
[----:B------:R-:W-:Y:S01]  /*1ec0*/  VIADD R55, R113, 0xfffffff7 ;  /* 0xfffffff771377836 */ /* 0x000fe20000000000 */
[----:B------:R-:W-:Y:S01]  /*1ed0*/  PRMT R121, RZ, 0x7610, R121 ;  /* 0x00007610ff797816 */ /* 0x000fe20000000079 */
[----:B------:R5:W2:Y:S03]  /*1ee0*/  @!P5 LDG.E.U8 R120, desc[UR20][R128.64] ;  /* 0x000000148078d981 */ /* 0x000aa6000c1e1100 */
[----:B------:R-:W-:Y:S01]  /*1ef0*/  ISETP.GE.U32.AND P5, PT, R55, 0x7fffffb8, PT ;  /* 0x7fffffb83700780c */ /* 0x000fe20003fa6070 */
[----:B------:R-:W-:Y:S01]  /*1f00*/  VIADD R55, R113, 0xfffffff6 ;  /* 0xfffffff671377836 */ /* 0x000fe20000000000 */
[----:B------:R0:W2:Y:S01]  /*1f10*/  @!P4 LDG.E.U8 R121, desc[UR20][R132.64] ;  /* 0x000000148479c981 */ /* 0x0000a2000c1e1100 */
[----:B-1----:R-:W-:-:S03]  /*1f20*/  PRMT R122, RZ, 0x7610, R122 ;  /* 0x00007610ff7a7816 */ /* 0x002fc6000000007a */
[----:B------:R-:W-:Y:S01]  /*1f30*/  ISETP.GE.U32.AND P4, PT, R55, 0x7fffffb7, PT ;  /* 0x7fffffb73700780c */ /* 0x000fe20003f86070 */
[----:B------:R-:W-:Y:S01]  /*1f40*/  VIADD R55, R113, 0xfffffff5 ;  /* 0xfffffff571377836 */ /* 0x000fe20000000000 */
[----:B------:R-:W-:Y:S01]  /*1f50*/  PRMT R123, RZ, 0x7610, R123 ;  /* 0x00007610ff7b7816 */ /* 0x000fe2000000007b */
[----:B------:R-:W2:Y:S03]  /*1f60*/  @!P3 LDG.E.U8 R122, desc[UR20][R118.64] ;  /* 0x00000014767ab981 */ /* 0x000ea6000c1e1100 */
[----:B------:R-:W-:Y:S01]  /*1f70*/  ISETP.GE.U32.AND P3, PT, R55, 0x7fffffb6, PT ;  /* 0x7fffffb63700780c */ /* 0x000fe20003f66070 */
[----:B------:R-:W-:Y:S01]  /*1f80*/  VIADD R55, R113, 0xfffffff4 ;  /* 0xfffffff471377836 */ /* 0x000fe20000000000 */
[----:B------:R-:W2:Y:S01]  /*1f90*/  @!P0 LDG.E.U8 R123, desc[UR20][R116.64] ;  /* 0x00000014747b8981 */ /* 0x000ea2000c1e1100 */
[----:B-----5:R-:W-:-:S03]  /*1fa0*/  PRMT R128, RZ, 0x7610, R128 ;  /* 0x00007610ff807816 */ /* 0x020fc60000000080 */
[----:B------:R-:W-:Y:S01]  /*1fb0*/  ISETP.GE.U32.AND P0, PT, R55, 0x7fffffb5, PT ;  /* 0x7fffffb53700780c */ /* 0x000fe20003f06070 */
[----:B------:R-:W-:Y:S01]  /*1fc0*/  VIADD R55, R113, 0xfffffff3 ;  /* 0xfffffff371377836 */ /* 0x000fe20000000000 */
[----:B------:R-:W-:Y:S01]  /*1fd0*/  PRMT R146, RZ, 0x7610, R146 ;  /* 0x00007610ff927816 */ /* 0x000fe20000000092 */
[----:B------:R-:W5:Y:S03]  /*1fe0*/  @!P2 LDG.E.U8 R128, desc[UR20][R110.64] ;  /* 0x000000146e80a981 */ /* 0x000f66000c1e1100 */
[----:B------:R-:W-:Y:S01]  /*1ff0*/  ISETP.GE.U32.AND P2, PT, R55, 0x7fffffb4, PT ;  /* 0x7fffffb43700780c */ /* 0x000fe20003f46070 */
[----:B------:R-:W-:Y:S01]  /*2000*/  VIADD R55, R113, 0xfffffff2 ;  /* 0xfffffff271377836 */ /* 0x000fe20000000000 */
[----:B------:R1:W2:Y:S01]  /*2010*/  @!P5 LDG.E.U8 R146, desc[UR20][R114.64] ;  /* 0x000000147292d981 */ /* 0x0002a2000c1e1100 */
[----:B------:R-:W-:-:S03]  /*2020*/  PRMT R142, RZ, 0x7610, R142 ;  /* 0x00007610ff8e7816 */ /* 0x000fc6000000008e */
[----:B------:R-:W-:Y:S01]  /*2030*/  ISETP.GE.U32.AND P5, PT, R55, 0x7fffffb3, PT ;  /* 0x7fffffb33700780c */ /* 0x000fe20003fa6070 */
[----:B------:R-:W-:Y:S01]  /*2040*/  VIADD R55, R113, 0xfffffff1 ;  /* 0xfffffff171377836 */ /* 0x000fe20000000000 */
[----:B0-----:R-:W-:Y:S01]  /*2050*/  PRMT R133, RZ, 0x7610, R133 ;  /* 0x00007610ff857816 */ /* 0x001fe20000000085 */
[----:B------:R-:W2:Y:S03]  /*2060*/  @!P4 LDG.E.U8 R142, desc[UR20][R106.64] ;  /* 0x000000146a8ec981 */ /* 0x000ea6000c1e1100 */
[----:B------:R-:W-:Y:S01]  /*2070*/  ISETP.GE.U32.AND P4, PT, R55, 0x7fffffb2, PT ;  /* 0x7fffffb23700780c */ /* 0x000fe20003f86070 */
[----:B------:R-:W-:Y:S01]  /*2080*/  VIADD R55, R113, 0xfffffff0 ;  /* 0xfffffff071377836 */ /* 0x000fe20000000000 */
[----:B------:R-:W2:Y:S01]  /*2090*/  @!P3 LDG.E.U8 R133, desc[UR20][R108.64] ;  /* 0x000000146c85b981 */ /* 0x000ea2000c1e1100 */
[----:B------:R-:W-:-:S03]  /*20a0*/  PRMT R136, RZ, 0x7610, R136 ;  /* 0x00007610ff887816 */ /* 0x000fc60000000088 */
[----:B------:R-:W-:Y:S01]  /*20b0*/  ISETP.GE.U32.AND P3, PT, R55, 0x7fffffb1, PT ;  /* 0x7fffffb13700780c */ /* 0x000fe20003f66070 */
[----:B------:R-:W-:Y:S01]  /*20c0*/  VIADD R55, R113, 0xffffffec ;  /* 0xffffffec71377836 */ /* 0x000fe20000000000 */
[----:B------:R-:W-:Y:S01]  /*20d0*/  PRMT R129, RZ, 0x7610, R129 ;  /* 0x00007610ff817816 */ /* 0x000fe20000000081 */
[----:B------:R0:W2:Y:S03]  /*20e0*/  @!P0 LDG.E.U8 R136, desc[UR20][R102.64] ;  /* 0x0000001466888981 */ /* 0x0000a6000c1e1100 */
[----:B------:R-:W-:Y:S01]  /*20f0*/  ISETP.GE.U32.AND P0, PT, R55, 0x7fffffad, PT ;  /* 0x7fffffad3700780c */ /* 0x000fe20003f06070 */
[C---:B------:R-:W-:Y:S01]  /*2100*/  VIADD R55, R113.reuse, 0xffffffed ;  /* 0xffffffed71377836 */ /* 0x040fe20000000000 */
[----:B------:R0:W2:Y:S01]  /*2110*/  @!P2 LDG.E.U8 R129, desc[UR20][R104.64] ;  /* 0x000000146881a981 */ /* 0x0000a2000c1e1100 */
[----:B------:R-:W-:-:S03]  /*2120*/  VIADD R62, R113, 0xffffffee ;  /* 0xffffffee713e7836 */ /* 0x000fc60000000000 */
[----:B------:R-:W-:Y:S01]  /*2130*/  ISETP.GE.U32.AND P2, PT, R55, 0x7fffffae, PT ;  /* 0x7fffffae3700780c */ /* 0x000fe20003f46070 */
[C---:B------:R-:W-:Y:S01]  /*2140*/  VIADD R55, R113.reuse, 0xffffffef ;  /* 0xffffffef71377836 */ /* 0x040fe20000000000 */
[----:B-1----:R-:W-:Y:S02]  /*2150*/  SEL R114, RZ, 0x1, P0 ;  /* 0x00000001ff727807 */ /* 0x002fe40000000000 */
[----:B------:R-:W-:Y:S01]  /*2160*/  ISETP.GE.U32.AND P0, PT, R62, 0x7fffffaf, PT ;  /* 0x7fffffaf3e00780c */ /* 0x000fe20003f06070 */
[----:B------:R-:W-:Y:S01]  /*2170*/  VIADD R62, R113, 0xffffffe8 ;  /* 0xffffffe8713e7836 */ /* 0x000fe20000000000 */
[----:B------:R-:W-:Y:S02]  /*2180*/  SEL R153, RZ, 0x1fffe, P2 ;  /* 0x0001fffeff997807 */ /* 0x000fe40001000000 */
[----:B------:R-:W-:Y:S01]  /*2190*/  ISETP.GE.U32.AND P2, PT, R55, 0x7fffffb0, PT ;  /* 0x7fffffb03700780c */ /* 0x000fe20003f46070 */
[----:B------:R-:W-:Y:S01]  /*21a0*/  VIADD R55, R113, 0xffffffe9 ;  /* 0xffffffe971377836 */ /* 0x000fe20000000000 */
[----:B------:R-:W-:-:S02]  /*21b0*/  SEL R151, RZ, 0x4, P0 ;  /* 0x00000004ff977807 */ /* 0x000fc40000000000 */
[----:B------:R-:W-:Y:S01]  /*21c0*/  ISETP.GE.U32.AND P0, PT, R62, 0x7fffffa9, PT ;  /* 0x7fffffa93e00780c */ /* 0x000fe20003f06070 */
[----:B------:R-:W-:Y:S01]  /*21d0*/  VIADD R62, R113, 0xffffffea ;  /* 0xffffffea713e7836 */ /* 0x000fe20000000000 */
[----:B------:R-:W-:Y:S02]  /*21e0*/  SEL R154, RZ, 0x7fff8, P2 ;  /* 0x0007fff8ff9a7807 */ /* 0x000fe40001000000 */
[----:B------:R-:W-:Y:S01]  /*21f0*/  ISETP.GE.U32.AND P2, PT, R55, 0x7fffffaa, PT ;  /* 0x7fffffaa3700780c */ /* 0x000fe20003f46070 */
[C---:B------:R-:W-:Y:S01]  /*2200*/  VIADD R55, R113.reuse, 0xffffffeb ;  /* 0xffffffeb71377836 */ /* 0x040fe20000000000 */
[----:B------:R-:W-:Y:S02]  /*2210*/  SEL R157, RZ, 0x1, P0 ;  /* 0x00000001ff9d7807 */ /* 0x000fe40000000000 */
[----:B------:R-:W-:Y:S01]  /*2220*/  ISETP.GE.U32.AND P0, PT, R62, 0x7fffffab, PT ;  /* 0x7fffffab3e00780c */ /* 0x000fe20003f06070 */
[----:B------:R-:W-:Y:S01]  /*2230*/  VIADD R62, R113, 0xffffffe4 ;  /* 0xffffffe4713e7836 */ /* 0x000fe20000000000 */
[----:B------:R-:W-:-:S02]  /*2240*/  SEL R158, RZ, 0x1fffe, P2 ;  /* 0x0001fffeff9e7807 */ /* 0x000fc40001000000 */
[----:B------:R-:W-:Y:S01]  /*2250*/  ISETP.GE.U32.AND P2, PT, R55, 0x7fffffac, PT ;  /* 0x7fffffac3700780c */ /* 0x000fe20003f46070 */
[C---:B------:R-:W-:Y:S01]  /*2260*/  VIADD R55, R113.reuse, 0xffffffe5 ;  /* 0xffffffe571377836 */ /* 0x040fe20000000000 */
[----:B------:R-:W-:Y:S02]  /*2270*/  SEL R155, RZ, 0x4, P0 ;  /* 0x00000004ff9b7807 */ /* 0x000fe40000000000 */
[----:B------:R-:W-:Y:S01]  /*2280*/  ISETP.GE.U32.AND P0, PT, R62, 0x7fffffa5, PT ;  /* 0x7fffffa53e00780c */ /* 0x000fe20003f06070 */
[C---:B------:R-:W-:Y:S01]  /*2290*/  VIADD R62, R113.reuse, 0xffffffe7 ;  /* 0xffffffe7713e7836 */ /* 0x040fe20000000000 */
[----:B------:R-:W-:Y:S01]  /*22a0*/  SEL R156, RZ, 0x7fff8, P2 ;  /* 0x0007fff8ff9c7807 */ /* 0x000fe20001000000 */
[----:B0-----:R-:W-:Y:S01]  /*22b0*/  VIADD R102, R113, 0xffffffe6 ;  /* 0xffffffe671667836 */ /* 0x001fe20000000000 */
[----:B------:R-:W-:Y:S01]  /*22c0*/  ISETP.GE.U32.AND P2, PT, R55, 0x7fffffa6, PT ;  /* 0x7fffffa63700780c */ /* 0x000fe20003f46070 */
[----:B------:R-:W-:Y:S01]  /*22d0*/  VIADD R55, R113, 0xffffffe1 ;  /* 0xffffffe171377836 */ /* 0x000fe20000000000 */
[----:B------:R-:W-:-:S02]  /*22e0*/  SEL R161, RZ, 0x1, P0 ;  /* 0x00000001ffa17807 */ /* 0x000fc40000000000 */
[----:B------:R-:W-:Y:S02]  /*22f0*/  SEL R162, RZ, 0x1fffe, P2 ;  /* 0x0001fffeffa27807 */ /* 0x000fe40001000000 */
[----:B------:R-:W-:Y:S01]  /*2300*/  ISETP.GE.U32.AND P2, PT, R62, 0x7fffffa8, PT ;  /* 0x7fffffa83e00780c */ /* 0x000fe20003f46070 */
[----:B------:R-:W-:Y:S01]  /*2310*/  VIADD R62, R113, 0xffffffe2 ;  /* 0xffffffe2713e7836 */ /* 0x000fe20000000000 */
[----:B------:R-:W-:Y:S02]  /*2320*/  ISETP.GE.U32.AND P0, PT, R102, 0x7fffffa7, PT ;  /* 0x7fffffa76600780c */ /* 0x000fe40003f06070 */
[----:B------:R-:W-:Y:S01]  /*2330*/  ISETP.GE.U32.AND P6, PT, R55, 0x7fffffa2, PT ;  /* 0x7fffffa23700780c */ /* 0x000fe20003fc6070 */
[----:B------:R-:W-:Y:S01]  /*2340*/  VIADD R55, R113, 0xffffffe3 ;  /* 0xffffffe371377836 */ /* 0x000fe20000000000 */
[----:B------:R-:W-:Y:S02]  /*2350*/  SEL R159, RZ, 0x4, P0 ;  /* 0x00000004ff9f7807 */ /* 0x000fe40000000000 */
[----:B------:R-:W-:-:S02]  /*2360*/  SEL R160, RZ, 0x7fff8, P2 ;  /* 0x0007fff8ffa07807 */ /* 0x000fc40001000000 */
[----:B------:R-:W-:Y:S01]  /*2370*/  ISETP.GE.U32.AND P0, PT, R62, 0x7fffffa3, PT ;  /* 0x7fffffa33e00780c */ /* 0x000fe20003f06070 */
[----:B------:R-:W-:Y:S01]  /*2380*/  VIADD R62, R113, 0xffffffcc ;  /* 0xffffffcc713e7836 */ /* 0x000fe20000000000 */
[----:B------:R-:W-:Y:S01]  /*2390*/  ISETP.GE.U32.AND P2, PT, R55, 0x7fffffa4, PT ;  /* 0x7fffffa43700780c */ /* 0x000fe20003f46070 */
[C---:B------:R-:W-:Y:S01]  /*23a0*/  VIADD R55, R113.reuse, 0xffffffcd ;  /* 0xffffffcd71377836 */ /* 0x040fe20000000000 */
[----:B------:R-:W-:Y:S02]  /*23b0*/  SEL R163, RZ, 0x4, P0 ;  /* 0x00000004ffa37807 */ /* 0x000fe40000000000 */
[----:B------:R-:W-:Y:S01]  /*23c0*/  ISETP.GE.U32.AND P0, PT, R62, 0x7fffff8d, PT ;  /* 0x7fffff8d3e00780c */ /* 0x000fe20003f06070 */
[----:B------:R-:W-:Y:S01]  /*23d0*/  VIADD R62, R113, 0xffffffce ;  /* 0xffffffce713e7836 */ /* 0x000fe20000000000 */
[----:B------:R-:W-:Y:S02]  /*23e0*/  SEL R164, RZ, 0x7fff8, P2 ;  /* 0x0007fff8ffa47807 */ /* 0x000fe40001000000 */
[----:B------:R-:W-:Y:S01]  /*23f0*/  ISETP.GE.U32.AND P2, PT, R55, 0x7fffff8e, PT ;  /* 0x7fffff8e3700780c */ /* 0x000fe20003f46070 */
[C---:B------:R-:W-:Y:S01]  /*2400*/  VIADD R55, R113.reuse, 0xffffffcf ;  /* 0xffffffcf71377836 */ /* 0x040fe20000000000 */
[----:B------:R-:W-:Y:S01]  /*2410*/  SEL R102, RZ, 0x1, P0 ;  /* 0x00000001ff667807 */ /* 0x000fe20000000000 */
[----:B------:R-:W-:Y:S01]  /*2420*/  VIADD R103, R113, 0xffffffc8 ;  /* 0xffffffc871677836 */ /* 0x000fe20000000000 */
[----:B------:R-:W-:-:S02]  /*2430*/  ISETP.GE.U32.AND P0, PT, R62, 0x7fffff8f, PT ;  /* 0x7fffff8f3e00780c */ /* 0x000fc40003f06070 */
[----:B------:R-:W-:Y:S02]  /*2440*/  SEL R105, RZ, 0x1fffe, P2 ;  /* 0x0001fffeff697807 */ /* 0x000fe40001000000 */
[----:B------:R-:W-:Y:S01]  /*2450*/  ISETP.GE.U32.AND P2, PT, R55, 0x7fffff90, PT ;  /* 0x7fffff903700780c */ /* 0x000fe20003f46070 */
[----:B------:R-:W-:Y:S01]  /*2460*/  VIADD R55, R113, 0xffffffc9 ;  /* 0xffffffc971377836 */ /* 0x000fe20000000000 */
        /* <DEDUP_REMOVED lines=13> */
[----:B------:R-:W-:Y:S02]  /*2540*/  ISETP.GE.U32.AND P0, PT, R107, 0x7fffff85, PT ;  /* 0x7fffff856b00780c */ /* 0x000fe40003f06070 */
[----:B------:R-:W-:Y:S02]  /*2550*/  SEL R107, RZ, 0x7fff8, P2 ;  /* 0x0007fff8ff6b7807 */ /* 0x000fe40001000000 */
[----:B------:R-:W-:Y:S01]  /*2560*/  ISETP.GE.U32.AND P2, PT, R55, 0x7fffff86, PT ;  /* 0x7fffff863700780c */ /* 0x000fe20003f46070 */
[----:B------:R-:W-:-:S02]  /*2570*/  VIADD R55, R113, 0xffffffc1 ;  /* 0xffffffc171377836 */ /* 0x000fc40000000000 */
[C---:B------:R-:W-:Y:S02]  /*2580*/  VIADD R111, R113.reuse, 0xffffffc6 ;  /* 0xffffffc6716f7836 */ /* 0x040fe40000000000 */
[C---:B------:R-:W-:Y:S01]  /*2590*/  VIADD R108, R113.reuse, 0xffffffc7 ;  /* 0xffffffc7716c7836 */ /* 0x040fe20000000000 */
[----:B------:R-:W-:Y:S01]  /*25a0*/  SEL R165, RZ, 0x1fffe, P6 ;  /* 0x0001fffeffa57807 */ /* 0x000fe20003000000 */
[----:B------:R-:W-:Y:S01]  /*25b0*/  VIADD R112, R113, 0xffffffc2 ;  /* 0xffffffc271707836 */ /* 0x000fe20000000000 */
[----:B------:R-:W-:Y:S02]  /*25c0*/  SEL R110, RZ, 0x1, P0 ;  /* 0x00000001ff6e7807 */ /* 0x000fe40000000000 */
[----:B------:R-:W-:Y:S02]  /*25d0*/  SEL R115, RZ, 0x1fffe, P2 ;  /* 0x0001fffeff737807 */ /* 0x000fe40001000000 */
[----:B------:R-:W-:Y:S01]  /*25e0*/  ISETP.GE.U32.AND P6, PT, R55, 0x7fffff82, PT ;  /* 0x7fffff823700780c */ /* 0x000fe20003fc6070 */
[----:B------:R-:W-:Y:S01]  /*25f0*/  VIADD R55, R113, 0xffffffc3 ;  /* 0xffffffc371377836 */ /* 0x000fe20000000000 */
[----:B------:R-:W-:-:S02]  /*2600*/  ISETP.GE.U32.AND P0, PT, R111, 0x7fffff87, PT ;  /* 0x7fffff876f00780c */ /* 0x000fc40003f06070 */
[----:B------:R-:W-:Y:S01]  /*2610*/  ISETP.GE.U32.AND P2, PT, R108, 0x7fffff88, PT ;  /* 0x7fffff886c00780c */ /* 0x000fe20003f46070 */
[----:B------:R-:W-:Y:S01]  /*2620*/  VIADD R116, R113, 0xffffffdc ;  /* 0xffffffdc71747836 */ /* 0x000fe20000000000 */
[----:B------:R-:W-:Y:S02]  /*2630*/  SEL R108, RZ, 0x4, P0 ;  /* 0x00000004ff6c7807 */ /* 0x000fe40000000000 */
[----:B------:R-:W-:Y:S02]  /*2640*/  SEL R111, RZ, 0x7fff8, P2 ;  /* 0x0007fff8ff6f7807 */ /* 0x000fe40001000000 */
[----:B------:R-:W-:Y:S02]  /*2650*/  ISETP.GE.U32.AND P0, PT, R112, 0x7fffff83, PT ;  /* 0x7fffff837000780c */ /* 0x000fe40003f06070 */
        /* <DEDUP_REMOVED lines=8> */
[----:B------:R-:W-:Y:S01]  /*26e0*/  SEL R118, RZ, 0x1, P0 ;  /* 0x00000001ff767807 */ /* 0x000fe20000000000 */
[----:B------:R-:W-:Y:S01]  /*26f0*/  VIADD R127, R113, 0xffffffd8 ;  /* 0xffffffd8717f7836 */ /* 0x000fe20000000000 */
[----:B------:R-:W-:Y:S02]  /*2700*/  ISETP.GE.U32.AND P0, PT, R116, 0x7fffff9f, PT ;  /* 0x7fffff9f7400780c */ /* 0x000fe40003f06070 */
[----:B------:R-:W-:-:S02]  /*2710*/  SEL R135, RZ, 0x1fffe, P2 ;  /* 0x0001fffeff877807 */ /* 0x000fc40001000000 */
        /* <DEDUP_REMOVED lines=19> */
[----:B------:R-:W-:Y:S01]  /*2850*/  VIADD R143, R113, 0xffffffd6 ;  /* 0xffffffd6718f7836 */ /* 0x000fe20000000000 */
[----:B------:R-:W-:Y:S02]  /*2860*/  SEL R148, RZ, 0x1fffe, P2 ;  /* 0x0001fffeff947807 */ /* 0x000fe40001000000 */
[----:B------:R-:W-:Y:S01]  /*2870*/  ISETP.GE.U32.AND P2, PT, R55, 0x7fffff98, PT ;  /* 0x7fffff983700780c */ /* 0x000fe20003f46070 */
[C---:B------:R-:W-:Y:S01]  /*2880*/  VIADD R55, R113.reuse, 0xffffffd1 ;  /* 0xffffffd171377836 */ /* 0x040fe20000000000 */
[----:B------:R-:W-:Y:S01]  /*2890*/  SEL R145, RZ, 0x1, P0 ;  /* 0x00000001ff917807 */ /* 0x000fe20000000000 */
[----:B------:R-:W-:Y:S01]  /*28a0*/  VIADD R144, R113, 0xffffffd0 ;  /* 0xffffffd071907836 */ /* 0x000fe20000000000 */
[----:B------:R-:W-:Y:S02]  /*28b0*/  ISETP.GE.U32.AND P0, PT, R143, 0x7fffff97, PT ;  /* 0x7fffff978f00780c */ /* 0x000fe40003f06070 */
[----:B------:R-:W-:Y:S02]  /*28c0*/  SEL R119, RZ, 0x1fffe, P6 ;  /* 0x0001fffeff777807 */ /* 0x000fe40003000000 */
[----:B------:R-:W-:-:S02]  /*28d0*/  SEL R143, RZ, 0x4, P0 ;  /* 0x00000004ff8f7807 */ /* 0x000fc40000000000 */
[----:B------:R-:W-:Y:S01]  /*28e0*/  ISETP.GE.U32.AND P6, PT, R55, 0x7fffff92, PT ;  /* 0x7fffff923700780c */ /* 0x000fe20003fc6070 */
[C---:B------:R-:W-:Y:S01]  /*28f0*/  VIADD R55, R113.reuse, 0xffffffe0 ;  /* 0xffffffe071377836 */ /* 0x040fe20000000000 */
[----:B------:R-:W-:Y:S01]  /*2900*/  ISETP.GE.U32.AND P0, PT, R144, 0x7fffff91, PT ;  /* 0x7fffff919000780c */ /* 0x000fe20003f06070 */
[----:B------:R-:W-:Y:S01]  /*2910*/  VIADD R147, R113, 0xffffffd2 ;  /* 0xffffffd271937836 */ /* 0x000fe20000000000 */
[----:B------:R-:W-:Y:S02]  /*2920*/  SEL R144, RZ, 0x7fff8, P2 ;  /* 0x0007fff8ff907807 */ /* 0x000fe40001000000 */
[----:B------:R-:W-:Y:S02]  /*2930*/  SEL R149, RZ, 0x1, P0 ;  /* 0x00000001ff957807 */ /* 0x000fe40000000000 */
[----:B------:R-:W-:Y:S01]  /*2940*/  ISETP.GE.U32.AND P0, PT, R55, 0x7fffffa1, PT ;  /* 0x7fffffa13700780c */ /* 0x000fe20003f06070 */
[----:B------:R-:W-:Y:S01]  /*2950*/  VIADD R150, R113, 0xffffffd3 ;  /* 0xffffffd371967836 */ /* 0x000fe20000000000 */
[----:B------:R-:W-:Y:S01]  /*2960*/  ISETP.GE.U32.AND P2, PT, R147, 0x7fffff93, PT ;  /* 0x7fffff939300780c */ /* 0x000fe20003f46070 */
[----:B------:R-:W-:Y:S01]  /*2970*/  IMAD.IADD R153, R114, 0x1, R153 ;  /* 0x0000000172997824 */ /* 0x000fe200078e0299 */
[----:B------:R-:W-:Y:S01]  /*2980*/  SEL R114, RZ, 0x1, P0 ;  /* 0x00000001ff727807 */ /* 0x000fe20000000000 */
[----:B------:R-:W-:Y:S01]  /*2990*/  VIADD R55, R113, 0xffffffc0 ;  /* 0xffffffc071377836 */ /* 0x000fe20000000000 */
[----:B------:R-:W-:-:S02]  /*29a0*/  SEL R147, RZ, 0x4, P2 ;  /* 0x00000004ff937807 */ /* 0x000fc40001000000 */
[----:B------:R-:W-:Y:S01]  /*29b0*/  ISETP.GE.U32.AND P2, PT, R150, 0x7fffff94, PT ;  /* 0x7fffff949600780c */ /* 0x000fe20003f46070 */
[----:B------:R-:W-:Y:S02]  /*29c0*/  IMAD.IADD R157, R157, 0x1, R158 ;  /* 0x000000019d9d7824 */ /* 0x000fe400078e029e */
[----:B------:R-:W-:Y:S01]  /*29d0*/  IMAD.IADD R165, R114, 0x1, R165 ;  /* 0x0000000172a57824 */ /* 0x000fe200078e02a5 */
[----:B------:R-:W-:Y:S01]  /*29e0*/  SEL R150, RZ, 0x7fff8, P2 ;  /* 0x0007fff8ff967807 */ /* 0x000fe20001000000 */
[----:B------:R-:W-:Y:S01]  /*29f0*/  IMAD.IADD R106, R106, 0x1, R109 ;  /* 0x000000016a6a7824 */ /* 0x000fe200078e026d */
[----:B------:R-:W-:Y:S01]  /*2a00*/  ISETP.GE.U32.AND P2, PT, R55, 0x7fffff81, PT ;  /* 0x7fffff813700780c */ /* 0x000fe20003f46070 */
[----:B------:R-:W-:Y:S01]  /*2a10*/  IMAD.IADD R161, R161, 0x1, R162 ;  /* 0x00000001a1a17824 */ /* 0x000fe200078e02a2 */
[----:B------:R-:W-:Y:S01]  /*2a20*/  LOP3.LUT R157, R157, 0x3, RZ, 0xc0, !PT ;  /* 0x000000039d9d7812 */ /* 0x000fe200078ec0ff */
[----:B------:R-:W-:Y:S01]  /*2a30*/  IMAD.IADD R102, R102, 0x1, R105 ;  /* 0x0000000166667824 */ /* 0x000fe200078e0269 */
[----:B------:R-:W-:-:S02]  /*2a40*/  LOP3.LUT R165, R165, 0x3, RZ, 0xc0, !PT ;  /* 0x00000003a5a57812 */ /* 0x000fc400078ec0ff */
[----:B------:R-:W-:Y:S02]  /*2a50*/  SEL R114, RZ, 0x1, P2 ;  /* 0x00000001ff727807 */ /* 0x000fe40001000000 */
[----:B------:R-:W-:Y:S02]  /*2a60*/  LOP3.LUT R106, R106, 0x3, RZ, 0xc0, !PT ;  /* 0x000000036a6a7812 */ /* 0x000fe400078ec0ff */
[----:B------:R-:W-:Y:S02]  /*2a70*/  LOP3.LUT R161, R161, 0x3, RZ, 0xc0, !PT ;  /* 0x00000003a1a17812 */ /* 0x000fe400078ec0ff */
[----:B------:R-:W-:Y:S02]  /*2a80*/  LOP3.LUT R102, R102, 0x3, RZ, 0xc0, !PT ;  /* 0x0000000366667812 */ /* 0x000fe400078ec0ff */
[----:B------:R-:W-:Y:S02]  /*2a90*/  IADD3 R155, PT, PT, R157, R156, R155 ;  /* 0x0000009c9d9b7210 */ /* 0x000fe40007ffe09b */
[----:B------:R-:W-:Y:S01]  /*2aa0*/  IADD3 R163, PT, PT, R165, R164, R163 ;  /* 0x000000a4a5a37210 */ /* 0x000fe20007ffe0a3 */
[----:B------:R-:W-:Y:S01]  /*2ab0*/  IMAD.IADD R114, R114, 0x1, R119 ;  /* 0x0000000172727824 */ /* 0x000fe200078e0277 */
[----:B------:R-:W-:-:S02]  /*2ac0*/  IADD3 R104, PT, PT, R106, R107, R104 ;  /* 0x0000006b6a687210 */ /* 0x000fc40007ffe068 */
[----:B------:R-:W-:Y:S02]  /*2ad0*/  IADD3 R159, PT, PT, R161, R160, R159 ;  /* 0x000000a0a19f7210 */ /* 0x000fe40007ffe09f */
[----:B------:R-:W-:Y:S01]  /*2ae0*/  IADD3 R62, PT, PT, R102, R103, R62 ;  /* 0x00000067663e7210 */ /* 0x000fe20007ffe03e */
[----:B------:R-:W-:Y:S01]  /*2af0*/  IMAD.SHL.U32 R102, R155, 0x100, RZ ;  /* 0x000001009b667824 */ /* 0x000fe200078e00ff */
[----:B------:R-:W-:Y:S01]  /*2b00*/  LOP3.LUT R106, R163, 0xf, RZ, 0xc0, !PT ;  /* 0x0000000fa36a7812 */ /* 0x000fe200078ec0ff */
[----:B------:R-:W-:Y:S01]  /*2b10*/  IMAD.IADD R110, R110, 0x1, R115 ;  /* 0x000000016e6e7824 */ /* 0x000fe200078e0273 */
[----:B------:R-:W-:Y:S02]  /*2b20*/  LOP3.LUT R153, R153, 0x3, RZ, 0xc0, !PT ;  /* 0x0000000399997812 */ /* 0x000fe400078ec0ff */
[----:B------:R-:W-:Y:S01]  /*2b30*/  LOP3.LUT R114, R114, 0x3, RZ, 0xc0, !PT ;  /* 0x0000000372727812 */ /* 0x000fe200078ec0ff */
[----:B------:R-:W-:Y:S01]  /*2b40*/  IMAD R106, R159, 0x10, R106 ;  /* 0x000000109f6a7824 */ /* 0x000fe200078e026a */
[----:B------:R-:W-:-:S02]  /*2b50*/  IADD3 R151, PT, PT, R153, R154, R151 ;  /* 0x0000009a99977210 */ /* 0x000fc40007ffe097 */
[----:B------:R-:W-:Y:S02]  /*2b60*/  LOP3.LUT R102, R102, 0xf00, RZ, 0xe2, !PT ;  /* 0x00000f0066667812 */ /* 0x000fe400078ee2ff */
[----:B------:R-:W-:Y:S02]  /*2b70*/  LOP3.LUT R110, R110, 0x3, RZ, 0xc0, !PT ;  /* 0x000000036e6e7812 */ /* 0x000fe400078ec0ff */
[----:B------:R-:W-:Y:S01]  /*2b80*/  IADD3 R112, PT, PT, R114, R117, R112 ;  /* 0x0000007572707210 */ /* 0x000fe20007ffe070 */
[----:B------:R-:W-:Y:S01]  /*2b90*/  IMAD.IADD R132, R132, 0x1, R141 ;  /* 0x0000000184847824 */ /* 0x000fe200078e028d */
[----:B------:R-:W-:Y:S01]  /*2ba0*/  LOP3.LUT R105, R106, 0xff, RZ, 0xc0, !PT ;  /* 0x000000ff6a697812 */ /* 0x000fe200078ec0ff */
[----:B------:R-:W-:Y:S01]  /*2bb0*/  IMAD R102, R151, 0x1000, R102 ;  /* 0x0000100097667824 */ /* 0x000fe200078e0266 */
[----:B------:R-:W-:Y:S01]  /*2bc0*/  IADD3 R108, PT, PT, R110, R111, R108 ;  /* 0x0000006f6e6c7210 */ /* 0x000fe20007ffe06c */
[----:B------:R-:W-:Y:S01]  /*2bd0*/  IMAD.SHL.U32 R104, R104, 0x100, RZ ;  /* 0x0000010068687824 */ /* 0x000fe200078e00ff */
[----:B------:R-:W-:Y:S01]  /*2be0*/  LOP3.LUT R103, R112, 0xf, RZ, 0xc0, !PT ;  /* 0x0000000f70677812 */ /* 0x000fe200078ec0ff */
[----:B------:R-:W-:Y:S01]  /*2bf0*/  IMAD.IADD R105, R102, 0x1, R105 ;  /* 0x0000000166697824 */ /* 0x000fe200078e0269 */
[----:B------:R-:W-:Y:S01]  /*2c00*/  LOP3.LUT R132, R132, 0x3, RZ, 0xc0, !PT ;  /* 0x0000000384847812 */ /* 0x000fe200078ec0ff */
[----:B------:R-:W-:-:S02]  /*2c10*/  IMAD.IADD R118, R118, 0x1, R135 ;  /* 0x0000000176767824 */ /* 0x000fc400078e0287 */
[----:B------:R-:W-:Y:S01]  /*2c20*/  IMAD R108, R108, 0x10, R103 ;  /* 0x000000106c6c7824 */ /* 0x000fe200078e0267 */
[----:B------:R-:W-:Y:S02]  /*2c30*/  LOP3.LUT R103, R104, 0xf00, RZ, 0xe2, !PT ;  /* 0x00000f0068677812 */ /* 0x000fe400078ee2ff */
[----:B------:R-:W-:Y:S02]  /*2c40*/  IADD3 R130, PT, PT, R132, R139, R130 ;  /* 0x0000008b84827210 */ /* 0x000fe40007ffe082 */
[----:B------:R-:W-:Y:S02]  /*2c50*/  LOP3.LUT R105, R105, 0xffff, RZ, 0xc0, !PT ;  /* 0x0000ffff69697812 */ /* 0x000fe400078ec0ff */
[----:B------:R-:W-:Y:S02]  /*2c60*/  LOP3.LUT R118, R118, 0x3, RZ, 0xc0, !PT ;  /* 0x0000000376767812 */ /* 0x000fe400078ec0ff */
[----:B------:R-:W-:Y:S01]  /*2c70*/  PRMT R132, RZ, 0x7610, R132 ;  /* 0x00007610ff847816 */ /* 0x000fe20000000084 */
[----:B------:R-:W-:Y:S01]  /*2c80*/  IMAD R62, R62, 0x1000, R103 ;  /* 0x000010003e3e7824 */ /* 0x000fe200078e0267 */
[----:B------:R-:W-:-:S02]  /*2c90*/  SHF.R.U32.HI R103, RZ, 0xf, R105 ;  /* 0x0000000fff677819 */ /* 0x000fc40000011669 */
[----:B------:R-:W-:Y:S02]  /*2ca0*/  IADD3 R116, PT, PT, R118, R127, R116 ;  /* 0x0000007f76747210 */ /* 0x000fe40007ffe074 */
[----:B------:R-:W-:Y:S01]  /*2cb0*/  PRMT R127, RZ, 0x7610, R127 ;  /* 0x00007610ff7f7816 */ /* 0x000fe2000000007f */
[----:B------:R0:W2:Y:S01]  /*2cc0*/  @!P5 LDG.E.U8 R132, desc[UR20][R100.64] ;  /* 0x000000146484d981 */ /* 0x0000a2000c1e1100 */
[----:B------:R-:W-:Y:S01]  /*2cd0*/  LOP3.LUT P5, RZ, R103, 0x1, RZ, 0xc0, !PT ;  /* 0x0000000167ff7812 */ /* 0x000fe200078ac0ff */
[----:B------:R-:W-:Y:S01]  /*2ce0*/  IMAD.SHL.U32 R104, R130, 0x100, RZ ;  /* 0x0000010082687824 */ /* 0x000fe200078e00ff */
[----:B------:R-:W-:Y:S01]  /*2cf0*/  SHF.R.U32.HI R103, RZ, 0xe, R105 ;  /* 0x0000000eff677819 */ /* 0x000fe20000011669 */
[----:B------:R-:W-:Y:S01]  /*2d00*/  IMAD.IADD R145, R145, 0x1, R148 ;  /* 0x0000000191917824 */ /* 0x000fe200078e0294 */
[----:B------:R1:W2:Y:S01]  /*2d10*/  @!P4 LDG.E.U8 R127, desc[UR20][R98.64] ;  /* 0x00000014627fc981 */ /* 0x0002a2000c1e1100 */
[----:B------:R-:W-:Y:S02]  /*2d20*/  PRMT R130, RZ, 0x7610, R130 ;  /* 0x00007610ff827816 */ /* 0x000fe40000000082 */
[----:B------:R-:W-:-:S02]  /*2d30*/  LOP3.LUT P4, RZ, R103, 0x1, RZ, 0xc0, !PT ;  /* 0x0000000167ff7812 */ /* 0x000fc4000788c0ff */
[----:B------:R-:W-:Y:S02]  /*2d40*/  LOP3.LUT R103, R104, 0xf00, RZ, 0xe2, !PT ;  /* 0x00000f0068677812 */ /* 0x000fe400078ee2ff */
[----:B------:R-:W-:Y:S01]  /*2d50*/  SHF.R.U32.HI R104, RZ, 0xd, R105 ;  /* 0x0000000dff687819 */ /* 0x000fe20000011669 */
[----:B------:R0:W2:Y:S01]  /*2d60*/  @!P3 LDG.E.U8 R130, desc[UR20][R96.64] ;  /* 0x000000146082b981 */ /* 0x0000a2000c1e1100 */
[----:B------:R-:W-:Y:S02]  /*2d70*/  SEL R152, RZ, 0x1fffe, P6 ;  /* 0x0001fffeff987807 */ /* 0x000fe40003000000 */
[----:B------:R-:W-:Y:S02]  /*2d80*/  LOP3.LUT R145, R145, 0x3, RZ, 0xc0, !PT ;  /* 0x0000000391917812 */ /* 0x000fe400078ec0ff */
[----:B------:R-:W-:Y:S02]  /*2d90*/  PRMT R148, RZ, 0x7610, R148 ;  /* 0x00007610ff947816 */ /* 0x000fe40000000094 */
[----:B------:R-:W-:Y:S01]  /*2da0*/  LOP3.LUT P3, RZ, R104, 0x1, RZ, 0xc0, !PT ;  /* 0x0000000168ff7812 */ /* 0x000fe2000786c0ff */
[----:B------:R-:W-:Y:S01]  /*2db0*/  IMAD.IADD R149, R149, 0x1, R152 ;  /* 0x0000000195957824 */ /* 0x000fe200078e0298 */
[----:B------:R-:W-:-:S02]  /*2dc0*/  IADD3 R143, PT, PT, R145, R144, R143 ;  /* 0x00000090918f7210 */ /* 0x000fc40007ffe08f */
[--C-:B0-----:R-:W-:Y:S01]  /*2dd0*/  SHF.R.U32.HI R100, RZ, 0xc, R105.reuse ;  /* 0x0000000cff647819 */ /* 0x101fe20000011669 */
[----:B------:R0:W2:Y:S01]  /*2de0*/  @P5 LDG.E.U8 R148, desc[UR20][R94.64] ;  /* 0x000000145e945981 */ /* 0x0000a2000c1e1100 */
[----:B------:R-:W-:Y:S02]  /*2df0*/  PRMT R144, RZ, 0x7610, R144 ;  /* 0x00007610ff907816 */ /* 0x000fe40000000090 */
[----:B------:R-:W-:Y:S02]  /*2e00*/  LOP3.LUT P5, RZ, R100, 0x1, RZ, 0xc0, !PT ;  /* 0x0000000164ff7812 */ /* 0x000fe400078ac0ff */
[----:B-1----:R-:W-:Y:S02]  /*2e10*/  SHF.R.U32.HI R98, RZ, 0xb, R105 ;  /* 0x0000000bff627819 */ /* 0x002fe40000011669 */
[----:B------:R-:W-:Y:S01]  /*2e20*/  LOP3.LUT R149, R149, 0x3, RZ, 0xc0, !PT ;  /* 0x0000000395957812 */ /* 0x000fe200078ec0ff */
[----:B------:R1:W2:Y:S01]  /*2e30*/  @P4 LDG.E.U8 R144, desc[UR20][R90.64] ;  /* 0x000000145a904981 */ /* 0x0002a2000c1e1100 */
[----:B------:R-:W-:-:S02]  /*2e40*/  PRMT R135, RZ, 0x7610, R135 ;  /* 0x00007610ff877816 */ /* 0x000fc40000000087 */
[----:B------:R-:W-:Y:S02]  /*2e50*/  LOP3.LUT P4, RZ, R98, 0x1, RZ, 0xc0, !PT ;  /* 0x0000000162ff7812 */ /* 0x000fe4000788c0ff */
[----:B------:R-:W-:Y:S02]  /*2e60*/  SHF.R.U32.HI R96, RZ, 0xa, R105 ;  /* 0x0000000aff607819 */ /* 0x000fe40000011669 */
[----:B------:R-:W-:Y:S01]  /*2e70*/  IADD3 R147, PT, PT, R149, R150, R147 ;  /* 0x0000009695937210 */ /* 0x000fe20007ffe093 */
[----:B------:R-:W2:Y:S01]  /*2e80*/  @P3 LDG.E.U8 R135, desc[UR20][R92.64] ;  /* 0x000000145c873981 */ /* 0x000ea2000c1e1100 */
[----:B------:R-:W-:Y:S02]  /*2e90*/  PRMT R150, RZ, 0x7610, R150 ;  /* 0x00007610ff967816 */ /* 0x000fe40000000096 */
[----:B------:R-:W-:Y:S02]  /*2ea0*/  LOP3.LUT P3, RZ, R96, 0x1, RZ, 0xc0, !PT ;  /* 0x0000000160ff7812 */ /* 0x000fe4000786c0ff */
[----:B0-----:R-:W-:-:S02]  /*2eb0*/  SHF.R.U32.HI R94, RZ, 0x9, R105 ;  /* 0x00000009ff5e7819 */ /* 0x001fc40000011669 */
[----:B------:R-:W-:Y:S01]  /*2ec0*/  PRMT R141, RZ, 0x7610, R141 ;  /* 0x00007610ff8d7816 */ /* 0x000fe2000000008d */
[----:B------:R0:W2:Y:S01]  /*2ed0*/  @P5 LDG.E.U8 R150, desc[UR20][R88.64] ;  /* 0x0000001458965981 */ /* 0x0000a2000c1e1100 */
[----:B------:R-:W-:Y:S02]  /*2ee0*/  LOP3.LUT P5, RZ, R94, 0x1, RZ, 0xc0, !PT ;  /* 0x000000015eff7812 */ /* 0x000fe400078ac0ff */
[--C-:B-1----:R-:W-:Y:S02]  /*2ef0*/  SHF.R.U32.HI R90, RZ, 0x8, R105.reuse ;  /* 0x00000008ff5a7819 */ /* 0x102fe40000011669 */
[----:B------:R-:W-:Y:S01]  /*2f00*/  PRMT R152, RZ, 0x7610, R152 ;  /* 0x00007610ff987816 */ /* 0x000fe20000000098 */
[----:B------:R1:W2:Y:S01]  /*2f10*/  @P4 LDG.E.U8 R141, desc[UR20][R86.64] ;  /* 0x00000014568d4981 */ /* 0x0002a2000c1e1100 */
[----:B------:R-:W-:Y:S02]  /*2f20*/  LOP3.LUT P4, RZ, R90, 0x1, RZ, 0xc0, !PT ;  /* 0x000000015aff7812 */ /* 0x000fe4000788c0ff */
[----:B------:R-:W-:-:S02]  /*2f30*/  SHF.R.U32.HI R90, RZ, 0x7, R105 ;  /* 0x00000007ff5a7819 */ /* 0x000fc40000011669 */
[----:B------:R-:W-:Y:S01]  /*2f40*/  PRMT R139, RZ, 0x7610, R139 ;  /* 0x00007610ff8b7816 */ /* 0x000fe2000000008b */
[----:B------:R1:W2:Y:S01]  /*2f50*/  @P3 LDG.E.U8 R152, desc[UR20][R82.64] ;  /* 0x0000001452983981 */ /* 0x0002a2000c1e1100 */
[----:B------:R-:W-:Y:S02]  /*2f60*/  LOP3.LUT P3, RZ, R90, 0x1, RZ, 0xc0, !PT ;  /* 0x000000015aff7812 */ /* 0x000fe4000786c0ff */
[----:B0-----:R-:W-:Y:S02]  /*2f70*/  SHF.R.U32.HI R88, RZ, 0x6, R105 ;  /* 0x00000006ff587819 */ /* 0x001fe40000011669 */
[----:B------:R-:W-:Y:S01]  /*2f80*/  PRMT R154, RZ, 0x7610, R154 ;  /* 0x00007610ff9a7816 */ /* 0x000fe2000000009a */
[----:B------:R-:W2:Y:S01]  /*2f90*/  @P5 LDG.E.U8 R139, desc[UR20][R84.64] ;  /* 0x00000014548b5981 */ /* 0x000ea2000c1e1100 */
[----:B------:R-:W-:Y:S02]  /*2fa0*/  LOP3.LUT R102, R147, 0xf, RZ, 0xc0, !PT ;  /* 0x0000000f93667812 */ /* 0x000fe400078ec0ff */
[----:B------:R-:W-:-:S02]  /*2fb0*/  LOP3.LUT P5, RZ, R88, 0x1, RZ, 0xc0, !PT ;  /* 0x0000000158ff7812 */ /* 0x000fc400078ac0ff */
[--C-:B-1----:R-:W-:Y:S01]  /*2fc0*/  SHF.R.U32.HI R86, RZ, 0x5, R105.reuse ;  /* 0x00000005ff567819 */ /* 0x102fe20000011669 */
[----:B------:R0:W2:Y:S01]  /*2fd0*/  @P4 LDG.E.U8 R154, desc[UR20][R80.64] ;  /* 0x00000014509a4981 */ /* 0x0000a2000c1e1100 */
[----:B------:R-:W-:Y:S01]  /*2fe0*/  PRMT R156, RZ, 0x7610, R156 ;  /* 0x00007610ff9c7816 */ /* 0x000fe2000000009c */
[----:B------:R-:W-:Y:S01]  /*2ff0*/  IMAD R102, R143, 0x10, R102 ;  /* 0x000000108f667824 */ /* 0x000fe200078e0266 */
[----:B------:R-:W-:Y:S02]  /*3000*/  LOP3.LUT P4, RZ, R86, 0x1, RZ, 0xc0, !PT ;  /* 0x0000000156ff7812 */ /* 0x000fe4000788c0ff */
[----:B------:R-:W-:Y:S02]  /*3010*/  SHF.R.U32.HI R82, RZ, 0x4, R105 ;  /* 0x00000004ff527819 */ /* 0x000fe40000011669 */
[----:B------:R-:W-:Y:S01]  /*3020*/  PRMT R158, RZ, 0x7610, R158 ;  /* 0x00007610ff9e7816 */ /* 0x000fe2000000009e */
[----:B------:R-:W2:Y:S01]  /*3030*/  @P3 LDG.E.U8 R156, desc[UR20][R78.64] ;  /* 0x000000144e9c3981 */ /* 0x000ea2000c1e1100 */
[----:B------:R-:W-:Y:S01]  /*3040*/  LOP3.LUT P3, RZ, R82, 0x1, RZ, 0xc0, !PT ;  /* 0x0000000152ff7812 */ /* 0x000fe2000786c0ff */
[----:B------:R-:W-:Y:S01]  /*3050*/  IMAD R103, R116, 0x1000, R103 ;  /* 0x0000100074677824 */ /* 0x000fe200078e0267 */
[----:B------:R-:W-:-:S02]  /*3060*/  LOP3.LUT R95, R108, 0xff, RZ, 0xc0, !PT ;  /* 0x000000ff6c5f7812 */ /* 0x000fc400078ec0ff */
[----:B------:R-:W-:Y:S01]  /*3070*/  LOP3.LUT R102, R102, 0xff, RZ, 0xc0, !PT ;  /* 0x000000ff66667812 */ /* 0x000fe200078ec0ff */
[----:B------:R-:W2:Y:S01]  /*3080*/  @P5 LDG.E.U8 R158, desc[UR20][R74.64] ;  /* 0x000000144a9e5981 */ /* 0x000ea2000c1e1100 */
[----:B------:R-:W-:Y:S02]  /*3090*/  SHF.R.U32.HI R82, RZ, 0x3, R105 ;  /* 0x00000003ff527819 */ /* 0x000fe40000011669 */
[----:B------:R-:W-:Y:S01]  /*30a0*/  PRMT R143, RZ, 0x7610, R143 ;  /* 0x00007610ff8f7816 */ /* 0x000fe2000000008f */
[----:B------:R-:W-:Y:S01]  /*30b0*/  IMAD.IADD R62, R62, 0x1, R95 ;  /* 0x000000013e3e7824 */ /* 0x000fe200078e025f */
[----:B------:R-:W-:Y:S01]  /*30c0*/  LOP3.LUT P5, RZ, R82, 0x1, RZ, 0xc0, !PT ;  /* 0x0000000152ff7812 */ /* 0x000fe200078ac0ff */
[----:B------:R-:W-:Y:S01]  /*30d0*/  IMAD.IADD R103, R103, 0x1, R102 ;  /* 0x0000000167677824 */ /* 0x000fe200078e0266 */
[----:B0-----:R-:W-:Y:S02]  /*30e0*/  SHF.R.U32.HI R80, RZ, 0x2, R105 ;  /* 0x00000002ff507819 */ /* 0x001fe40000011669 */
[----:B------:R-:W2:Y:S01]  /*30f0*/  @P4 LDG.E.U8 R143, desc[UR20][R76.64] ;  /* 0x000000144c8f4981 */ /* 0x000ea2000c1e1100 */
[----:B------:R-:W-:-:S02]  /*3100*/  PRMT R160, RZ, 0x7610, R160 ;  /* 0x00007610ffa07816 */ /* 0x000fc400000000a0 */
[----:B------:R-:W-:Y:S02]  /*3110*/  LOP3.LUT P4, RZ, R80, 0x1, RZ, 0xc0, !PT ;  /* 0x0000000150ff7812 */ /* 0x000fe4000788c0ff */
[----:B------:R-:W-:Y:S02]  /*3120*/  PRMT R114, R62, 0x5410, R103 ;  /* 0x000054103e727816 */ /* 0x000fe40000000067 */
[----:B------:R-:W-:Y:S01]  /*3130*/  PRMT R145, RZ, 0x7610, R145 ;  /* 0x00007610ff917816 */ /* 0x000fe20000000091 */
[----:B------:R-:W2:Y:S01]  /*3140*/  @P3 LDG.E.U8 R160, desc[UR20][R72.64] ;  /* 0x0000001448a03981 */ /* 0x000ea2000c1e1100 */
[----:B------:R-:W-:Y:S02]  /*3150*/  SHF.R.U32.HI R105, RZ, 0x1, R105 ;  /* 0x00000001ff697819 */ /* 0x000fe40000011669 */
[----:B------:R-:W-:Y:S02]  /*3160*/  SHF.R.U64 R62, R114, 0x1f, RZ ;  /* 0x0000001f723e7819 */ /* 0x000fe400000012ff */
[----:B------:R-:W-:Y:S01]  /*3170*/  PRMT R162, RZ, 0x7610, R162 ;  /* 0x00007610ffa27816 */ /* 0x000fe200000000a2 */
[----:B------:R-:W2:Y:S01]  /*3180*/  @P5 LDG.E.U8 R145, desc[UR20][R70.64] ;  /* 0x0000001446915981 */ /* 0x000ea2000c1e1100 */
[----:B------:R-:W-:-:S02]  /*3190*/  LOP3.LUT P3, RZ, R105, 0x1, RZ, 0xc0, !PT ;  /* 0x0000000169ff7812 */ /* 0x000fc4000786c0ff */
[----:B------:R-:W-:Y:S02]  /*31a0*/  LOP3.LUT P5, RZ, R62, 0x1, RZ, 0xc0, !PT ;  /* 0x000000013eff7812 */ /* 0x000fe400078ac0ff */
[----:B------:R-:W-:Y:S01]  /*31b0*/  SHF.R.U64 R62, R114, 0x1e, RZ ;  /* 0x0000001e723e7819 */ /* 0x000fe200000012ff */
[----:B------:R0:W2:Y:S01]  /*31c0*/  @P4 LDG.E.U8 R162, desc[UR20][R56.64] ;  /* 0x0000001438a24981 */ /* 0x0000a2000c1e1100 */
[----:B------:R-:W-:Y:S02]  /*31d0*/  PRMT R147, RZ, 0x7610, R147 ;  /* 0x00007610ff937816 */ /* 0x000fe40000000093 */
[----:B------:R-:W-:Y:S02]  /*31e0*/  LOP3.LUT P4, RZ, R62, 0x1, RZ, 0xc0, !PT ;  /* 0x000000013eff7812 */ /* 0x000fe4000788c0ff */
[----:B------:R-:W-:Y:S02]  /*31f0*/  SHF.R.U64 R62, R114, 0x1d, RZ ;  /* 0x0000001d723e7819 */ /* 0x000fe400000012ff */
[----:B------:R-:W-:Y:S01]  /*3200*/  PRMT R168, RZ, 0x7610, R168 ;  /* 0x00007610ffa87816 */ /* 0x000fe200000000a8 */
[----:B------:R-:W2:Y:S01]  /*3210*/  @P3 LDG.E.U8 R147, desc[UR20][R66.64] ;  /* 0x0000001442933981 */ /* 0x000ea2000c1e1100 */
[----:B------:R-:W-:-:S02]  /*3220*/  PRMT R164, RZ, 0x7610, R164 ;  /* 0x00007610ffa47816 */ /* 0x000fc400000000a4 */
[----:B------:R-:W-:Y:S02]  /*3230*/  PRMT R166, RZ, 0x7610, R166 ;  /* 0x00007610ffa67816 */ /* 0x000fe400000000a6 */
[----:B------:R-:W-:Y:S01]  /*3240*/  LOP3.LUT P3, RZ, R62, 0x1, RZ, 0xc0, !PT ;  /* 0x000000013eff7812 */ /* 0x000fe2000786c0ff */
[----:B------:R-:W2:Y:S01]  /*3250*/  @P5 LDG.E.U8 R168, desc[UR20][R64.64] ;  /* 0x0000001440a85981 */ /* 0x000ea2000c1e1100 */
[C---:B0-----:R-:W-:Y:S02]  /*3260*/  SHF.R.U64 R56, R114.reuse, 0xf, RZ ;  /* 0x0000000f72387819 */ /* 0x041fe400000012ff */
[----:B------:R-:W-:Y:S01]  /*3270*/  SHF.R.U64 R62, R114, 0x1c, RZ ;  /* 0x0000001c723e7819 */ /* 0x000fe200000012ff */
[----:B------:R0:W2:Y:S01]  /*3280*/  @!P0 LDG.E.U8 R164, desc[UR20][R68.64] ;  /* 0x0000001444a48981 */ /* 0x0000a2000c1e1100 */
[----:B------:R-:W-:Y:S01]  /*3290*/  LOP3.LUT P5, RZ, R56, 0x1, RZ, 0xc0, !PT ;  /* 0x0000000138ff7812 */ /* 0x000fe200078ac0ff */
[----:B------:R-:W-:Y:S01]  /*32a0*/  IMAD R56, R124, 0x30, RZ ;  /* 0x000000307c387824 */ /* 0x000fe200078e02ff */
[----:B------:R-:W-:Y:S01]  /*32b0*/  LOP3.LUT P0, RZ, R62, 0x1, RZ, 0xc0, !PT ;  /* 0x000000013eff7812 */ /* 0x000fe2000780c0ff */
[----:B------:R1:W2:Y:S01]  /*32c0*/  @P4 LDG.E.U8 R166, desc[UR20][R58.64] ;  /* 0x000000143aa64981 */ /* 0x0002a2000c1e1100 */
[----:B------:R-:W-:-:S02]  /*32d0*/  IADD3 R119, P4, PT, R126, UR16, RZ ;  /* 0x000000107e777c10 */ /* 0x000fc4000ff9e0ff */
[----:B------:R-:W-:Y:S02]  /*32e0*/  SHF.R.U64 R62, R114, 0x7, RZ ;  /* 0x00000007723e7819 */ /* 0x000fe400000012ff */
[----:B------:R-:W-:Y:S02]  /*32f0*/  SHF.R.S32.HI R57, RZ, 0x1f, R56 ;  /* 0x0000001fff397819 */ /* 0x000fe40000011438 */
[----:B------:R-:W-:Y:S02]  /*3300*/  IADD3.X R184, PT, PT, R134, UR17, RZ, P4, !PT ;  /* 0x0000001186b87c10 */ /* 0x000fe4000a7fe4ff */
[----:B0-----:R-:W-:Y:S02]  /*3310*/  IADD3 R68, P6, PT, R56, R119, RZ ;  /* 0x0000007738447210 */ /* 0x001fe40007fde0ff */
[----:B------:R-:W-:Y:S02]  /*3320*/  PRMT R149, RZ, 0x7610, R149 ;  /* 0x00007610ff957816 */ /* 0x000fe40000000095 */
[----:B------:R-:W-:Y:S01]  /*3330*/  LOP3.LUT P4, RZ, R62, 0x1, RZ, 0xc0, !PT ;  /* 0x000000013eff7812 */ /* 0x000fe2000788c0ff */
[----:B------:R-:W-:Y:S01]  /*3340*/  IMAD.IADD R62, R54, 0x1, R119 ;  /* 0x00000001363e7824 */ /* 0x000fe200078e0277 */
[----:B------:R-:W-:Y:S01]  /*3350*/  PRMT R170, RZ, 0x7610, R170 ;  /* 0x00007610ffaa7816 */ /* 0x000fe200000000aa */
[----:B-1----:R-:W-:Y:S01]  /*3360*/  IMAD R58, R124, 0x38, RZ ;  /* 0x000000387c3a7824 */ /* 0x002fe200078e02ff */
[----:B------:R-:W-:Y:S01]  /*3370*/  SHF.R.U64 R66, R114, 0x1b, RZ ;  /* 0x0000001b72427819 */ /* 0x000fe200000012ff */
[----:B------:R-:W-:Y:S01]  /*3380*/  IMAD.X R69, R57, 0x1, R184, P6 ;  /* 0x0000000139457824 */ /* 0x000fe200030e06b8 */
[----:B------:R-:W-:Y:S01]  /*3390*/  PRMT R172, RZ, 0x7610, R172 ;  /* 0x00007610ffac7816 */ /* 0x000fe200000000ac */
[----:B------:R-:W-:Y:S01]  /*33a0*/  IMAD R59, R124, 0x24, RZ ;  /* 0x000000247c3b7824 */ /* 0x000fe200078e02ff */
[----:B------:R0:W2:Y:S01]  /*33b0*/  @P3 LDG.E.U8 R149, desc[UR20][R60.64] ;  /* 0x000000143c953981 */ /* 0x0000a2000c1e1100 */
[----:B------:R-:W-:-:S03]  /*33c0*/  LOP3.LUT P3, RZ, R66, 0x1, RZ, 0xc0, !PT ;  /* 0x0000000142ff7812 */ /* 0x000fc6000786c0ff */
[----:B------:R1:W2:Y:S01]  /*33d0*/  @P0 LDG.E.U8 R170, desc[UR20][R62.64] ;  /* 0x000000143eaa0981 */ /* 0x0002a2000c1e1100 */
[----:B------:R-:W-:-:S03]  /*33e0*/  IADD3 R74, P0, PT, R58, R119, RZ ;  /* 0x000000773a4a7210 */ /* 0x000fc60007f1e0ff */
[----:B------:R1:W2:Y:S01]  /*33f0*/  @P5 LDG.E.U8 R172, desc[UR20][R68.64] ;  /* 0x0000001444ac5981 */ /* 0x0002a2000c1e1100 */
[----:B0-----:R-:W-:Y:S02]  /*3400*/  SHF.R.S32.HI R60, RZ, 0x1f, R58 ;  /* 0x0000001fff3c7819 */ /* 0x001fe4000001143a */
[----:B------:R-:W-:Y:S02]  /*3410*/  SHF.R.S32.HI R61, RZ, 0x1f, R59 ;  /* 0x0000001fff3d7819 */ /* 0x000fe4000001143b */
[----:B------:R-:W-:Y:S01]  /*3420*/  IADD3 R66, P5, PT, R59, R119, RZ ;  /* 0x000000773b427210 */ /* 0x000fe20007fbe0ff */
[----:B------:R-:W-:Y:S01]  /*3430*/  IMAD.X R75, R60, 0x1, R184, P0 ;  /* 0x000000013c4b7824 */ /* 0x000fe200000e06b8 */
[----:B------:R-:W-:Y:S02]  /*3440*/  SHF.R.U64 R65, R114, 0x1a, RZ ;  /* 0x0000001a72417819 */ /* 0x000fe400000012ff */
[----:B------:R-:W-:Y:S01]  /*3450*/  PRMT R176, RZ, 0x7610, R176 ;  /* 0x00007610ffb07816 */ /* 0x000fe200000000b0 */
[----:B-1----:R-:W-:Y:S01]  /*3460*/  IMAD R62, R124, 0x25, RZ ;  /* 0x000000257c3e7824 */ /* 0x002fe200078e02ff */
[----:B------:R-:W-:Y:S01]  /*3470*/  SHF.R.U64 R64, R114, 0x14, RZ ;  /* 0x0000001472407819 */ /* 0x000fe200000012ff */
[----:B------:R-:W-:Y:S01]  /*3480*/  IMAD.X R67, R61, 0x1, R184, P5 ;  /* 0x000000013d437824 */ /* 0x000fe200028e06b8 */
[----:B------:R-:W-:Y:S01]  /*3490*/  PRMT R151, RZ, 0x7610, R151 ;  /* 0x00007610ff977816 */ /* 0x000fe20000000097 */
[----:B------:R-:W-:Y:S01]  /*34a0*/  IMAD R63, R124, 0x2b, RZ ;  /* 0x0000002b7c3f7824 */ /* 0x000fe200078e02ff */
[----:B------:R-:W-:Y:S01]  /*34b0*/  LOP3.LUT P0, RZ, R65, 0x1, RZ, 0xc0, !PT ;  /* 0x0000000141ff7812 */ /* 0x000fe2000780c0ff */
[----:B------:R-:W2:Y:S01]  /*34c0*/  @P4 LDG.E.U8 R176, desc[UR20][R74.64] ;  /* 0x000000144ab04981 */ /* 0x000ea2000c1e1100 */
[----:B------:R-:W-:-:S02]  /*34d0*/  LOP3.LUT P5, RZ, R64, 0x1, RZ, 0xc0, !PT ;  /* 0x0000000140ff7812 */ /* 0x000fc400078ac0ff */
[----:B------:R-:W-:Y:S01]  /*34e0*/  SHF.R.S32.HI R64, RZ, 0x1f, R62 ;  /* 0x0000001fff407819 */ /* 0x000fe2000001143e */
[----:B------:R0:W2:Y:S01]  /*34f0*/  @P3 LDG.E.U8 R151, desc[UR20][R66.64] ;  /* 0x0000001442973981 */ /* 0x0000a2000c1e1100 */
[-C--:B------:R-:W-:Y:S02]  /*3500*/  IADD3 R70, P4, PT, R62, R119.reuse, RZ ;  /* 0x000000773e467210 */ /* 0x080fe40007f9e0ff */
[----:B------:R-:W-:Y:S02]  /*3510*/  SHF.R.S32.HI R65, RZ, 0x1f, R63 ;  /* 0x0000001fff417819 */ /* 0x000fe4000001143f */
[----:B------:R-:W-:Y:S01]  /*3520*/  IADD3 R72, P3, PT, R63, R119, RZ ;  /* 0x000000773f487210 */ /* 0x000fe20007f7e0ff */
[----:B------:R-:W-:Y:S01]  /*3530*/  IMAD.X R71, R64, 0x1, R184, P4 ;  /* 0x0000000140477824 */ /* 0x000fe200020e06b8 */
[----:B------:R-:W-:Y:S02]  /*3540*/  PRMT R174, RZ, 0x7610, R174 ;  /* 0x00007610ffae7816 */ /* 0x000fe400000000ae */
[----:B------:R-:W-:Y:S01]  /*3550*/  SHF.R.U64 R68, R114, 0x12, RZ ;  /* 0x0000001272447819 */ /* 0x000fe200000012ff */
[----:B0-----:R-:W-:Y:S01]  /*3560*/  IMAD R66, R124, 0x2c, RZ ;  /* 0x0000002c7c427824 */ /* 0x001fe200078e02ff */
[----:B------:R-:W-:Y:S01]  /*3570*/  PRMT R178, RZ, 0x7610, R178 ;  /* 0x00007610ffb27816 */ /* 0x000fe200000000b2 */
[----:B------:R-:W-:Y:S01]  /*3580*/  IMAD.X R73, R65, 0x1, R184, P3 ;  /* 0x0000000141497824 */ /* 0x000fe200018e06b8 */
[----:B------:R-:W-:Y:S01]  /*3590*/  SHF.R.U64 R69, R114, 0x13, RZ ;  /* 0x0000001372457819 */ /* 0x000fe200000012ff */
[----:B------:R-:W-:Y:S01]  /*35a0*/  IMAD R67, R124, 0x2d, RZ ;  /* 0x0000002d7c437824 */ /* 0x000fe200078e02ff */
[----:B------:R-:W-:Y:S01]  /*35b0*/  LOP3.LUT P3, RZ, R68, 0x1, RZ, 0xc0, !PT ;  /* 0x0000000144ff7812 */ /* 0x000fe2000786c0ff */
[----:B------:R0:W2:Y:S01]  /*35c0*/  @P0 LDG.E.U8 R174, desc[UR20][R70.64] ;  /* 0x0000001446ae0981 */ /* 0x0000a2000c1e1100 */
[----:B------:R-:W-:-:S02]  /*35d0*/  SHF.R.S32.HI R68, RZ, 0x1f, R66 ;  /* 0x0000001fff447819 */ /* 0x000fc40000011442 */
[-C--:B------:R-:W-:Y:S01]  /*35e0*/  IADD3 R74, P0, PT, R66, R119.reuse, RZ ;  /* 0x00000077424a7210 */ /* 0x080fe20007f1e0ff */
[----:B------:R1:W2:Y:S01]  /*35f0*/  @P5 LDG.E.U8 R178, desc[UR20][R72.64] ;  /* 0x0000001448b25981 */ /* 0x0002a2000c1e1100 */
[----:B------:R-:W-:Y:S02]  /*3600*/  LOP3.LUT P4, RZ, R69, 0x1, RZ, 0xc0, !PT ;  /* 0x0000000145ff7812 */ /* 0x000fe4000788c0ff */
[----:B------:R-:W-:Y:S02]  /*3610*/  SHF.R.S32.HI R69, RZ, 0x1f, R67 ;  /* 0x0000001fff457819 */ /* 0x000fe40000011443 */
[----:B------:R-:W-:Y:S02]  /*3620*/  SHF.R.U64 R77, R114, 0x11, RZ ;  /* 0x00000011724d7819 */ /* 0x000fe400000012ff */
[----:B------:R-:W-:Y:S01]  /*3630*/  IADD3 R76, P5, PT, R67, R119, RZ ;  /* 0x00000077434c7210 */ /* 0x000fe20007fbe0ff */
[----:B------:R-:W-:Y:S01]  /*3640*/  IMAD.X R75, R68, 0x1, R184, P0 ;  /* 0x00000001444b7824 */ /* 0x000fe200000e06b8 */
[----:B------:R-:W-:-:S02]  /*3650*/  LOP3.LUT P0, RZ, R77, 0x1, RZ, 0xc0, !PT ;  /* 0x000000014dff7812 */ /* 0x000fc4000780c0ff */
[----:B------:R-:W-:Y:S01]  /*3660*/  PRMT R180, RZ, 0x7610, R180 ;  /* 0x00007610ffb47816 */ /* 0x000fe200000000b4 */
[----:B------:R-:W-:Y:S01]  /*3670*/  IMAD.X R77, R69, 0x1, R184, P5 ;  /* 0x00000001454d7824 */ /* 0x000fe200028e06b8 */
[----:B------:R-:W-:Y:S01]  /*3680*/  SHF.R.U64 R78, R114, 0x10, RZ ;  /* 0x00000010724e7819 */ /* 0x000fe200000012ff */
[C---:B0-----:R-:W-:Y:S02]  /*3690*/  IMAD R70, R124.reuse, 0x2e, RZ ;  /* 0x0000002e7c467824 */ /* 0x041fe400078e02ff */
[----:B------:R-:W-:Y:S01]  /*36a0*/  IMAD R71, R124, 0x2f, RZ ;  /* 0x0000002f7c477824 */ /* 0x000fe200078e02ff */
[----:B------:R-:W-:Y:S01]  /*36b0*/  LOP3.LUT P5, RZ, R78, 0x1, RZ, 0xc0, !PT ;  /* 0x000000014eff7812 */ /* 0x000fe200078ac0ff */
[----:B------:R-:W3:Y:S01]  /*36c0*/  @P3 LDG.E.U8 R180, desc[UR20][R76.64] ;  /* 0x000000144cb43981 */ /* 0x000ee2000c1e1100 */
[----:B------:R-:W-:Y:S02]  /*36d0*/  PRMT R153, RZ, 0x7610, R153 ;  /* 0x00007610ff997816 */ /* 0x000fe40000000099 */
[----:B-1----:R-:W-:-:S02]  /*36e0*/  SHF.R.S32.HI R72, RZ, 0x1f, R70 ;  /* 0x0000001fff487819 */ /* 0x002fc40000011446 */
[-C--:B------:R-:W-:Y:S02]  /*36f0*/  IADD3 R80, P3, PT, R70, R119.reuse, RZ ;  /* 0x0000007746507210 */ /* 0x080fe40007f7e0ff */
[----:B------:R-:W-:Y:S01]  /*3700*/  SHF.R.S32.HI R73, RZ, 0x1f, R71 ;  /* 0x0000001fff497819 */ /* 0x000fe20000011447 */
[----:B------:R0:W3:Y:S01]  /*3710*/  @P4 LDG.E.U8 R153, desc[UR20][R74.64] ;  /* 0x000000144a994981 */ /* 0x0000e2000c1e1100 */
[----:B------:R-:W-:Y:S02]  /*3720*/  SHF.R.U64 R79, R114, 0x17, RZ ;  /* 0x00000017724f7819 */ /* 0x000fe400000012ff */
[----:B------:R-:W-:Y:S01]  /*3730*/  IADD3 R78, P6, PT, R71, R119, RZ ;  /* 0x00000077474e7210 */ /* 0x000fe20007fde0ff */
[----:B------:R-:W-:Y:S01]  /*3740*/  IMAD.X R81, R72, 0x1, R184, P3 ;  /* 0x0000000148517824 */ /* 0x000fe200018e06b8 */
[----:B------:R-:W-:Y:S02]  /*3750*/  PRMT R155, RZ, 0x7610, R155 ;  /* 0x00007610ff9b7816 */ /* 0x000fe4000000009b */
[----:B------:R-:W-:-:S02]  /*3760*/  SHF.R.U64 R82, R114, 0xe, RZ ;  /* 0x0000000e72527819 */ /* 0x000fc400000012ff */
[----:B------:R-:W-:Y:S01]  /*3770*/  LOP3.LUT P4, RZ, R79, 0x1, RZ, 0xc0, !PT ;  /* 0x000000014fff7812 */ /* 0x000fe2000788c0ff */
[C---:B0-----:R-:W-:Y:S01]  /*3780*/  IMAD R74, R124.reuse, 0x28, RZ ;  /* 0x000000287c4a7824 */ /* 0x041fe200078e02ff */
[----:B------:R-:W-:Y:S01]  /*3790*/  PRMT R182, RZ, 0x7610, R182 ;  /* 0x00007610ffb67816 */ /* 0x000fe200000000b6 */
[----:B------:R-:W-:Y:S02]  /*37a0*/  IMAD.X R79, R73, 0x1, R184, P6 ;  /* 0x00000001494f7824 */ /* 0x000fe400030e06b8 */
[----:B------:R-:W-:Y:S01]  /*37b0*/  IMAD R75, R124, 0x31, RZ ;  /* 0x000000317c4b7824 */ /* 0x000fe200078e02ff */
[----:B------:R-:W-:Y:S01]  /*37c0*/  LOP3.LUT P3, RZ, R82, 0x1, RZ, 0xc0, !PT ;  /* 0x0000000152ff7812 */ /* 0x000fe2000786c0ff */
[----:B------:R-:W3:Y:S01]  /*37d0*/  @P0 LDG.E.U8 R155, desc[UR20][R80.64] ;  /* 0x00000014509b0981 */ /* 0x000ee2000c1e1100 */
[----:B------:R-:W-:Y:S02]  /*37e0*/  SHF.R.S32.HI R76, RZ, 0x1f, R74 ;  /* 0x0000001fff4c7819 */ /* 0x000fe4000001144a */
[----:B------:R-:W-:Y:S01]  /*37f0*/  IADD3 R82, P0, PT, R74, R119, RZ ;  /* 0x000000774a527210 */ /* 0x000fe20007f1e0ff */
[----:B------:R0:W3:Y:S01]  /*3800*/  @P5 LDG.E.U8 R182, desc[UR20][R78.64] ;  /* 0x000000144eb65981 */ /* 0x0000e2000c1e1100 */
[----:B------:R-:W-:-:S02]  /*3810*/  SHF.R.S32.HI R77, RZ, 0x1f, R75 ;  /* 0x0000001fff4d7819 */ /* 0x000fc4000001144b */
[----:B------:R-:W-:Y:S02]  /*3820*/  SHF.R.U64 R85, R114, 0xd, RZ ;  /* 0x0000000d72557819 */ /* 0x000fe400000012ff */
[----:B------:R-:W-:Y:S01]  /*3830*/  IADD3 R84, P5, PT, R75, R119, RZ ;  /* 0x000000774b547210 */ /* 0x000fe20007fbe0ff */
[----:B------:R-:W-:Y:S01]  /*3840*/  IMAD.X R83, R76, 0x1, R184, P0 ;  /* 0x000000014c537824 */ /* 0x000fe200000e06b8 */
[----:B------:R-:W-:Y:S02]  /*3850*/  LOP3.LUT P0, RZ, R85, 0x1, RZ, 0xc0, !PT ;  /* 0x0000000155ff7812 */ /* 0x000fe4000780c0ff */
[----:B------:R-:W-:Y:S01]  /*3860*/  PRMT R186, RZ, 0x7610, R186 ;  /* 0x00007610ffba7816 */ /* 0x000fe200000000ba */
[----:B------:R-:W-:Y:S01]  /*3870*/  IMAD.X R85, R77, 0x1, R184, P5 ;  /* 0x000000014d557824 */ /* 0x000fe200028e06b8 */
[----:B------:R-:W-:Y:S01]  /*3880*/  SHF.R.U64 R86, R114, 0xc, RZ ;  /* 0x0000000c72567819 */ /* 0x000fe200000012ff */
[C---:B0-----:R-:W-:Y:S02]  /*3890*/  IMAD R78, R124.reuse, 0x32, RZ ;  /* 0x000000327c4e7824 */ /* 0x041fe400078e02ff */
[----:B------:R-:W-:Y:S01]  /*38a0*/  IMAD R79, R124, 0x33, RZ ;  /* 0x000000337c4f7824 */ /* 0x000fe200078e02ff */
[----:B------:R-:W-:Y:S01]  /*38b0*/  LOP3.LUT P5, RZ, R86, 0x1, RZ, 0xc0, !PT ;  /* 0x0000000156ff7812 */ /* 0x000fe200078ac0ff */
[----:B------:R-:W3:Y:S01]  /*38c0*/  @P3 LDG.E.U8 R186, desc[UR20][R84.64] ;  /* 0x0000001454ba3981 */ /* 0x000ee2000c1e1100 */
[----:B------:R-:W-:-:S02]  /*38d0*/  PRMT R188, RZ, 0x7610, R188 ;  /* 0x00007610ffbc7816 */ /* 0x000fc400000000bc */
[----:B------:R-:W-:Y:S02]  /*38e0*/  SHF.R.S32.HI R80, RZ, 0x1f, R78 ;  /* 0x0000001fff507819 */ /* 0x000fe4000001144e */
[-C--:B------:R-:W-:Y:S02]  /*38f0*/  IADD3 R86, P3, PT, R78, R119.reuse, RZ ;  /* 0x000000774e567210 */ /* 0x080fe40007f7e0ff */
[----:B------:R-:W-:Y:S01]  /*3900*/  SHF.R.S32.HI R81, RZ, 0x1f, R79 ;  /* 0x0000001fff517819 */ /* 0x000fe2000001144f */
[----:B------:R0:W3:Y:S01]  /*3910*/  @P4 LDG.E.U8 R188, desc[UR20][R82.64] ;  /* 0x0000001452bc4981 */ /* 0x0000e2000c1e1100 */
[----:B------:R-:W-:Y:S02]  /*3920*/  SHF.R.U64 R89, R114, 0xb, RZ ;  /* 0x0000000b72597819 */ /* 0x000fe400000012ff */
[----:B------:R-:W-:Y:S01]  /*3930*/  IADD3 R88, P6, PT, R79, R119, RZ ;  /* 0x000000774f587210 */ /* 0x000fe20007fde0ff */
[----:B------:R-:W-:Y:S01]  /*3940*/  IMAD.X R87, R80, 0x1, R184, P3 ;  /* 0x0000000150577824 */ /* 0x000fe200018e06b8 */
[----:B------:R-:W-:-:S02]  /*3950*/  PRMT R157, RZ, 0x7610, R157 ;  /* 0x00007610ff9d7816 */ /* 0x000fc4000000009d */
[----:B------:R-:W-:Y:S02]  /*3960*/  SHF.R.U64 R90, R114, 0xa, RZ ;  /* 0x0000000a725a7819 */ /* 0x000fe400000012ff */
[----:B------:R-:W-:Y:S01]  /*3970*/  LOP3.LUT P4, RZ, R89, 0x1, RZ, 0xc0, !PT ;  /* 0x0000000159ff7812 */ /* 0x000fe2000788c0ff */
[C---:B0-----:R-:W-:Y:S01]  /*3980*/  IMAD R82, R124.reuse, 0x34, RZ ;  /* 0x000000347c527824 */ /* 0x041fe200078e02ff */
[----:B------:R-:W-:Y:S01]  /*3990*/  PRMT R190, RZ, 0x7610, R190 ;  /* 0x00007610ffbe7816 */ /* 0x000fe200000000be */
[----:B------:R-:W-:Y:S02]  /*39a0*/  IMAD.X R89, R81, 0x1, R184, P6 ;  /* 0x0000000151597824 */ /* 0x000fe400030e06b8 */
[----:B------:R-:W-:Y:S01]  /*39b0*/  IMAD R83, R124, 0x35, RZ ;  /* 0x000000357c537824 */ /* 0x000fe200078e02ff */
[----:B------:R-:W-:Y:S01]  /*39c0*/  LOP3.LUT P3, RZ, R90, 0x1, RZ, 0xc0, !PT ;  /* 0x000000015aff7812 */ /* 0x000fe2000786c0ff */
[----:B------:R0:W4:Y:S01]  /*39d0*/  @P0 LDG.E.U8 R157, desc[UR20][R86.64] ;  /* 0x00000014569d0981 */ /* 0x000122000c1e1100 */
[----:B------:R-:W-:-:S02]  /*39e0*/  SHF.R.S32.HI R84, RZ, 0x1f, R82 ;  /* 0x0000001fff547819 */ /* 0x000fc40000011452 */
[-C--:B------:R-:W-:Y:S01]  /*39f0*/  IADD3 R90, P0, PT, R82, R119.reuse, RZ ;  /* 0x00000077525a7210 */ /* 0x080fe20007f1e0ff */
[----:B------:R1:W4:Y:S01]  /*3a00*/  @P5 LDG.E.U8 R190, desc[UR20][R88.64] ;  /* 0x0000001458be5981 */ /* 0x000322000c1e1100 */
[----:B------:R-:W-:Y:S02]  /*3a10*/  SHF.R.S32.HI R85, RZ, 0x1f, R83 ;  /* 0x0000001fff557819 */ /* 0x000fe40000011453 */
[----:B------:R-:W-:Y:S02]  /*3a20*/  SHF.R.U64 R93, R114, 0x16, RZ ;  /* 0x00000016725d7819 */ /* 0x000fe400000012ff */
[----:B------:R-:W-:Y:S01]  /*3a30*/  IADD3 R92, P5, PT, R83, R119, RZ ;  /* 0x00000077535c7210 */ /* 0x000fe20007fbe0ff */
[----:B------:R-:W-:Y:S01]  /*3a40*/  IMAD.X R91, R84, 0x1, R184, P0 ;  /* 0x00000001545b7824 */ /* 0x000fe200000e06b8 */
[----:B------:R-:W-:Y:S01]  /*3a50*/  PRMT R159, RZ, 0x7610, R159 ;  /* 0x00007610ff9f7816 */ /* 0x000fe2000000009f */
[----:B0-----:R-:W-:Y:S01]  /*3a60*/  IMAD R86, R124, 0x29, RZ ;  /* 0x000000297c567824 */ /* 0x001fe200078e02ff */
[----:B------:R-:W-:-:S02]  /*3a70*/  SHF.R.U64 R94, R114, 0x9, RZ ;  /* 0x00000009725e7819 */ /* 0x000fc400000012ff */
[----:B------:R-:W-:Y:S01]  /*3a80*/  LOP3.LUT P0, RZ, R93, 0x1, RZ, 0xc0, !PT ;  /* 0x000000015dff7812 */ /* 0x000fe2000780c0ff */
[----:B------:R-:W-:Y:S01]  /*3a90*/  IMAD.X R93, R85, 0x1, R184, P5 ;  /* 0x00000001555d7824 */ /* 0x000fe200028e06b8 */
[----:B------:R-:W-:Y:S01]  /*3aa0*/  PRMT R192, RZ, 0x7610, R192 ;  /* 0x00007610ffc07816 */ /* 0x000fe200000000c0 */
[----:B------:R-:W-:Y:S01]  /*3ab0*/  IMAD R87, R124, 0x36, RZ ;  /* 0x000000367c577824 */ /* 0x000fe200078e02ff */
[----:B------:R-:W-:Y:S01]  /*3ac0*/  LOP3.LUT P5, RZ, R94, 0x1, RZ, 0xc0, !PT ;  /* 0x000000015eff7812 */ /* 0x000fe200078ac0ff */
[----:B------:R0:W4:Y:S01]  /*3ad0*/  @P4 LDG.E.U8 R159, desc[UR20][R90.64] ;  /* 0x000000145a9f4981 */ /* 0x000122000c1e1100 */
[----:B-1----:R-:W-:Y:S02]  /*3ae0*/  SHF.R.S32.HI R88, RZ, 0x1f, R86 ;  /* 0x0000001fff587819 */ /* 0x002fe40000011456 */
[----:B------:R-:W-:Y:S01]  /*3af0*/  IADD3 R94, P4, PT, R86, R119, RZ ;  /* 0x00000077565e7210 */ /* 0x000fe20007f9e0ff */
[----:B------:R1:W4:Y:S01]  /*3b00*/  @P3 LDG.E.U8 R192, desc[UR20][R92.64] ;  /* 0x000000145cc03981 */ /* 0x000322000c1e1100 */
[----:B------:R-:W-:-:S02]  /*3b10*/  SHF.R.S32.HI R89, RZ, 0x1f, R87 ;  /* 0x0000001fff597819 */ /* 0x000fc40000011457 */
[----:B------:R-:W-:Y:S02]  /*3b20*/  SHF.R.U64 R97, R114, 0x6, RZ ;  /* 0x0000000672617819 */ /* 0x000fe400000012ff */
[----:B------:R-:W-:Y:S01]  /*3b30*/  IADD3 R96, P3, PT, R87, R119, RZ ;  /* 0x0000007757607210 */ /* 0x000fe20007f7e0ff */
[----:B------:R-:W-:Y:S01]  /*3b40*/  IMAD.X R95, R88, 0x1, R184, P4 ;  /* 0x00000001585f7824 */ /* 0x000fe200020e06b8 */
[----:B------:R-:W-:Y:S01]  /*3b50*/  PRMT R196, RZ, 0x7610, R196 ;  /* 0x00007610ffc47816 */ /* 0x000fe200000000c4 */
[----:B0-----:R-:W-:Y:S01]  /*3b60*/  IMAD R90, R124, 0x39, RZ ;  /* 0x000000397c5a7824 */ /* 0x001fe200078e02ff */
[----:B------:R-:W-:Y:S02]  /*3b70*/  SHF.R.U64 R98, R114, 0x8, RZ ;  /* 0x0000000872627819 */ /* 0x000fe400000012ff */
[----:B------:R-:W-:Y:S01]  /*3b80*/  LOP3.LUT P4, RZ, R97, 0x1, RZ, 0xc0, !PT ;  /* 0x0000000161ff7812 */ /* 0x000fe2000788c0ff */
[----:B------:R-:W-:Y:S01]  /*3b90*/  IMAD.X R97, R89, 0x1, R184, P3 ;  /* 0x0000000159617824 */ /* 0x000fe200018e06b8 */
[----:B------:R-:W-:Y:S01]  /*3ba0*/  PRMT R161, RZ, 0x7610, R161 ;  /* 0x00007610ffa17816 */ /* 0x000fe200000000a1 */
[----:B------:R-:W-:Y:S01]  /*3bb0*/  IMAD R91, R124, 0x37, RZ ;  /* 0x000000377c5b7824 */ /* 0x000fe200078e02ff */
[----:B------:R-:W-:Y:S01]  /*3bc0*/  LOP3.LUT P3, RZ, R98, 0x1, RZ, 0xc0, !PT ;  /* 0x0000000162ff7812 */ /* 0x000fe2000786c0ff */
[----:B------:R0:W4:Y:S01]  /*3bd0*/  @P0 LDG.E.U8 R196, desc[UR20][R94.64] ;  /* 0x000000145ec40981 */ /* 0x000122000c1e1100 */
[----:B-1----:R-:W-:-:S02]  /*3be0*/  SHF.R.S32.HI R92, RZ, 0x1f, R90 ;  /* 0x0000001fff5c7819 */ /* 0x002fc4000001145a */
[-C--:B------:R-:W-:Y:S01]  /*3bf0*/  IADD3 R98, P0, PT, R90, R119.reuse, RZ ;  /* 0x000000775a627210 */ /* 0x080fe20007f1e0ff */
[----:B------:R1:W5:Y:S01]  /*3c00*/  @P5 LDG.E.U8 R161, desc[UR20][R96.64] ;  /* 0x0000001460a15981 */ /* 0x000362000c1e1100 */
        /* <DEDUP_REMOVED lines=12> */
[----:B------:R-:W5:Y:S01]  /*3cd0*/  @P4 LDG.E.U8 R200, desc[UR20][R98.64] ;  /* 0x0000001462c84981 */ /* 0x000f62000c1e1100 */
[----:B-1----:R-:W-:Y:S02]  /*3ce0*/  SHF.R.S32.HI R97, RZ, 0x1f, R95 ;  /* 0x0000001fff617819 */ /* 0x002fe4000001145f */
[----:B------:R-:W-:Y:S01]  /*3cf0*/  IADD3 R110, P4, PT, R95, R119, RZ ;  /* 0x000000775f6e7210 */ /* 0x000fe20007f9e0ff */
[----:B------:R0:W5:Y:S01]  /*3d00*/  @P3 LDG.E.U8 R198, desc[UR20][R100.64] ;  /* 0x0000001464c63981 */ /* 0x000162000c1e1100 */
[----:B------:R-:W-:-:S02]  /*3d10*/  SHF.R.S32.HI R96, RZ, 0x1f, R94 ;  /* 0x0000001fff607819 */ /* 0x000fc4000001145e */
[----:B------:R-:W-:Y:S01]  /*3d20*/  IADD3 R104, P3, PT, R94, R119, RZ ;  /* 0x000000775e687210 */ /* 0x000fe20007f7e0ff */
[--C-:B------:R-:W-:Y:S01]  /*3d30*/  IMAD.X R111, R97, 0x1, R184.reuse, P4 ;  /* 0x00000001616f7824 */ /* 0x100fe200020e06b8 */
[C---:B------:R-:W-:Y:S02]  /*3d40*/  SHF.R.U64 R102, R114.reuse, 0x3, RZ ;  /* 0x0000000372667819 */ /* 0x040fe400000012ff */
[----:B------:R-:W-:Y:S02]  /*3d50*/  PRMT R167, RZ, 0x7610, R167 ;  /* 0x00007610ffa77816 */ /* 0x000fe400000000a7 */
[----:B0-----:R-:W-:Y:S01]  /*3d60*/  SHF.R.U64 R100, R114, 0x15, RZ ;  /* 0x0000001572647819 */ /* 0x001fe200000012ff */
[----:B------:R-:W-:Y:S01]  /*3d70*/  IMAD.X R105, R96, 0x1, R184, P3 ;  /* 0x0000000160697824 */ /* 0x000fe200018e06b8 */
[----:B------:R-:W-:Y:S01]  /*3d80*/  PRMT R202, RZ, 0x7610, R202 ;  /* 0x00007610ffca7816 */ /* 0x000fe200000000ca */
[----:B------:R-:W-:Y:S01]  /*3d90*/  IMAD R98, R124, 0x3c, RZ ;  /* 0x0000003c7c627824 */ /* 0x000fe200078e02ff */
[----:B------:R-:W-:Y:S01]  /*3da0*/  LOP3.LUT P4, RZ, R100, 0x1, RZ, 0xc0, !PT ;  /* 0x0000000164ff7812 */ /* 0x000fe2000788c0ff */
[----:B------:R-:W-:Y:S01]  /*3db0*/  IMAD R100, R124, 0x2a, RZ ;  /* 0x0000002a7c647824 */ /* 0x000fe200078e02ff */
[----:B------:R-:W-:Y:S01]  /*3dc0*/  SHF.R.U64 R103, R114, 0x19, RZ ;  /* 0x0000001972677819 */ /* 0x000fe200000012ff */
[----:B------:R0:W5:Y:S01]  /*3dd0*/  @P0 LDG.E.U8 R167, desc[UR20][R104.64] ;  /* 0x0000001468a70981 */ /* 0x000162000c1e1100 */
[----:B------:R-:W-:-:S02]  /*3de0*/  LOP3.LUT P6, RZ, R102, 0x1, RZ, 0xc0, !PT ;  /* 0x0000000166ff7812 */ /* 0x000fc400078cc0ff */
[----:B------:R-:W-:Y:S01]  /*3df0*/  LOP3.LUT P3, RZ, R103, 0x1, RZ, 0xc0, !PT ;  /* 0x0000000167ff7812 */ /* 0x000fe2000786c0ff */
[----:B------:R1:W5:Y:S01]  /*3e00*/  @P5 LDG.E.U8 R202, desc[UR20][R110.64] ;  /* 0x000000146eca5981 */ /* 0x000362000c1e1100 */
[----:B------:R-:W-:Y:S01]  /*3e10*/  SHF.R.S32.HI R99, RZ, 0x1f, R98 ;  /* 0x0000001fff637819 */ /* 0x000fe20000011462 */
[----:B------:R-:W-:Y:S01]  /*3e20*/  IMAD R101, R124, 0x26, RZ ;  /* 0x000000267c657824 */ /* 0x000fe200078e02ff */
[-C--:B------:R-:W-:Y:S02]  /*3e30*/  IADD3 R106, P0, PT, R98, R119.reuse, RZ ;  /* 0x00000077626a7210 */ /* 0x080fe40007f1e0ff */
[----:B------:R-:W-:Y:S02]  /*3e40*/  SHF.R.S32.HI R103, RZ, 0x1f, R100 ;  /* 0x0000001fff677819 */ /* 0x000fe40000011464 */
[----:B------:R-:W-:Y:S01]  /*3e50*/  IADD3 R108, P5, PT, R100, R119, RZ ;  /* 0x00000077646c7210 */ /* 0x000fe20007fbe0ff */
[----:B------:R-:W-:Y:S01]  /*3e60*/  IMAD.X R107, R99, 0x1, R184, P0 ;  /* 0x00000001636b7824 */ /* 0x000fe200000e06b8 */
[----:B------:R-:W-:-:S02]  /*3e70*/  PRMT R169, RZ, 0x7610, R169 ;  /* 0x00007610ffa97816 */ /* 0x000fc400000000a9 */
[----:B0-----:R-:W-:Y:S01]  /*3e80*/  SHF.R.S32.HI R104, RZ, 0x1f, R101 ;  /* 0x0000001fff687819 */ /* 0x001fe20000011465 */
[--C-:B------:R-:W-:Y:S01]  /*3e90*/  IMAD.X R109, R103, 0x1, R184.reuse, P5 ;  /* 0x00000001676d7824 */ /* 0x100fe200028e06b8 */
[----:B-1----:R-:W-:Y:S02]  /*3ea0*/  IADD3 R110, P5, PT, R101, R119, RZ ;  /* 0x00000077656e7210 */ /* 0x002fe40007fbe0ff */
[----:B------:R-:W-:Y:S01]  /*3eb0*/  SHF.R.U64 R105, R114, 0x18, RZ ;  /* 0x0000001872697819 */ /* 0x000fe200000012ff */
[----:B------:R0:W5:Y:S01]  /*3ec0*/  @P6 LDG.E.U8 R169, desc[UR20][R106.64] ;  /* 0x000000146aa96981 */ /* 0x000162000c1e1100 */
[----:B------:R-:W-:Y:S01]  /*3ed0*/  PRMT R165, RZ, 0x7610, R165 ;  /* 0x00007610ffa57816 */ /* 0x000fe200000000a5 */
[----:B------:R-:W-:Y:S01]  /*3ee0*/  IMAD.X R111, R104, 0x1, R184, P5 ;  /* 0x00000001686f7824 */ /* 0x000fe200028e06b8 */
[----:B------:R-:W-:Y:S01]  /*3ef0*/  PRMT R163, RZ, 0x7610, R163 ;  /* 0x00007610ffa37816 */ /* 0x000fe200000000a3 */
[----:B------:R-:W-:Y:S01]  /*3f00*/  VIADD R102, R113, 0x3f ;  /* 0x0000003f71667836 */ /* 0x000fe20000000000 */
[----:B------:R-:W-:Y:S01]  /*3f10*/  LOP3.LUT P5, RZ, R105, 0x1, RZ, 0xc0, !PT ;  /* 0x0000000169ff7812 */ /* 0x000fe200078ac0ff */
[----:B------:R-:W-:Y:S01]  /*3f20*/  IMAD R105, R124, 0x3d, RZ ;  /* 0x0000003d7c697824 */ /* 0x000fe200078e02ff */
[----:B------:R1:W5:Y:S01]  /*3f30*/  @P4 LDG.E.U8 R165, desc[UR20][R108.64] ;  /* 0x000000146ca54981 */ /* 0x000362000c1e1100 */
[----:B0-----:R-:W-:-:S03]  /*3f40*/  SHF.R.U64 R107, R114, 0x2, RZ ;  /* 0x00000002726b7819 */ /* 0x001fc600000012ff */
[----:B------:R0:W5:Y:S01]  /*3f50*/  @P3 LDG.E.U8 R163, desc[UR20][R110.64] ;  /* 0x000000146ea33981 */ /* 0x000162000c1e1100 */
[----:B------:R-:W-:Y:S02]  /*3f60*/  LOP3.LUT P4, RZ, R107, 0x1, RZ, 0xc0, !PT ;  /* 0x000000016bff7812 */ /* 0x000fe4000788c0ff */
[----:B------:R-:W-:Y:S02]  /*3f70*/  ISETP.GT.AND P0, PT, R102, 0x3f, PT ;  /* 0x0000003f6600780c */ /* 0x000fe40003f04270 */
[----:B------:R-:W-:Y:S02]  /*3f80*/  SHF.R.S32.HI R106, RZ, 0x1f, R105 ;  /* 0x0000001fff6a7819 */ /* 0x000fe40000011469 */
[----:B------:R-:W-:Y:S02]  /*3f90*/  IADD3 R112, P3, PT, R105, R119, RZ ;  /* 0x0000007769707210 */ /* 0x000fe40007f7e0ff */
[----:B------:R-:W-:Y:S02]  /*3fa0*/  ISETP.LT.AND P0, PT, R4, R113, P0 ;  /* 0x000000710400720c */ /* 0x000fe40000701270 */
[----:B------:R-:W-:Y:S01]  /*3fb0*/  PRMT R204, RZ, 0x7610, R204 ;  /* 0x00007610ffcc7816 */ /* 0x000fe200000000cc */
[----:B------:R-:W-:Y:S01]  /*3fc0*/  IMAD.X R113, R106, 0x1, R184, P3 ;  /* 0x000000016a717824 */ /* 0x000fe200018e06b8 */
[----:B------:R-:W-:Y:S01]  /*3fd0*/  SHF.R.U64 R114, R114, 0x1, RZ ;  /* 0x0000000172727819 */ /* 0x000fe200000012ff */
[----:B------:R-:W-:-:S03]  /*3fe0*/  IMAD R107, R124, 0x3e, RZ ;  /* 0x0000003e7c6b7824 */ /* 0x000fc600078e02ff */
[----:B------:R-:W-:Y:S01]  /*3ff0*/  LOP3.LUT P3, RZ, R114, 0x1, RZ, 0xc0, !PT ;  /* 0x0000000172ff7812 */ /* 0x000fe2000786c0ff */
[----:B------:R0:W5:Y:S01]  /*4000*/  @P4 LDG.E.U8 R204, desc[UR20][R112.64] ;  /* 0x0000001470cc4981 */ /* 0x000162000c1e1100 */
[----:B-1----:R-:W-:Y:S01]  /*4010*/  SHF.R.S32.HI R109, RZ, 0x1f, R107 ;  /* 0x0000001fff6d7819 */ /* 0x002fe2000001146b */
[C---:B------:R-:W-:Y:S01]  /*4020*/  IMAD R108, R124.reuse, 0x27, RZ ;  /* 0x000000277c6c7824 */ /* 0x040fe200078e02ff */
[----:B------:R-:W-:Y:S01]  /*4030*/  IADD3 R114, P4, PT, R107, R119, RZ ;  /* 0x000000776b727210 */ /* 0x000fe20007f9e0ff */
[----:B0-----:R-:W-:-:S03]  /*4040*/  IMAD R110, R124, 0x3f, RZ ;  /* 0x0000003f7c6e7824 */ /* 0x001fc600078e02ff */
[----:B------:R-:W-:Y:S01]  /*4050*/  SHF.R.S32.HI R111, RZ, 0x1f, R108 ;  /* 0x0000001fff6f7819 */ /* 0x000fe2000001146c */
[----:B------:R-:W-:Y:S01]  /*4060*/  IMAD.X R115, R109, 0x1, R184, P4 ;  /* 0x000000016d737824 */ /* 0x000fe200020e06b8 */
[----:B------:R-:W-:Y:S02]  /*4070*/  IADD3 R116, P4, PT, R108, R119, RZ ;  /* 0x000000776c747210 */ /* 0x000fe40007f9e0ff */
[----:B------:R-:W-:-:S03]  /*4080*/  SHF.R.S32.HI R112, RZ, 0x1f, R110 ;  /* 0x0000001fff707819 */ /* 0x000fc6000001146e */
[----:B------:R-:W-:Y:S01]  /*4090*/  IMAD.X R117, R111, 0x1, R184, P4 ;  /* 0x000000016f757824 */ /* 0x000fe200020e06b8 */
[----:B------:R-:W-:Y:S02]  /*40a0*/  IADD3 R118, P4, PT, R110, R119, RZ ;  /* 0x000000776e767210 */ /* 0x000fe40007f9e0ff */
[----:B------:R-:W-:Y:S02]  /*40b0*/  PRMT R171, RZ, 0x7610, R171 ;  /* 0x00007610ffab7816 */ /* 0x000fe400000000ab */
[----:B------:R-:W-:Y:S01]  /*40c0*/  PRMT R194, RZ, 0x7610, R194 ;  /* 0x00007610ffc27816 */ /* 0x000fe200000000c2 */
[--C-:B------:R-:W-:Y:S01]  /*40d0*/  IMAD.X R119, R112, 0x1, R184.reuse, P4 ;  /* 0x0000000170777824 */ /* 0x100fe200020e06b8 */
[----:B------:R-:W-:Y:S02]  /*40e0*/  PRMT R184, RZ, 0x7610, R184 ;  /* 0x00007610ffb87816 */ /* 0x000fe400000000b8 */
[----:B------:R-:W-:Y:S01]  /*40f0*/  PRMT R173, RZ, 0x7610, R173 ;  /* 0x00007610ffad7816 */ /* 0x000fe200000000ad */
[----:B------:R-:W5:Y:S01]  /*4100*/  @P3 LDG.E.U8 R171, desc[UR20][R114.64] ;  /* 0x0000001472ab3981 */ /* 0x000f62000c1e1100 */
[----:B------:R-:W-:-:S02]  /*4110*/  PRMT R177, RZ, 0x7610, R177 ;  /* 0x00007610ffb17816 */ /* 0x000fc400000000b1 */
[----:B------:R-:W-:Y:S01]  /*4120*/  PRMT R181, RZ, 0x7610, R181 ;  /* 0x00007610ffb57816 */ /* 0x000fe200000000b5 */
[----:B------:R0:W5:Y:S01]  /*4130*/  @P5 LDG.E.U8 R194, desc[UR20][R116.64] ;  /* 0x0000001474c25981 */ /* 0x000162000c1e1100 */
[----:B------:R-:W-:Y:S02]  /*4140*/  PRMT R185, RZ, 0x7610, R185 ;  /* 0x00007610ffb97816 */ /* 0x000fe400000000b9 */
[----:B------:R-:W-:Y:S01]  /*4150*/  PRMT R175, RZ, 0x7610, R175 ;  /* 0x00007610ffaf7816 */ /* 0x000fe200000000af */
[----:B------:R1:W5:Y:S01]  /*4160*/  @!P2 LDG.E.U8 R184, desc[UR20][R118.64] ;  /* 0x0000001476b8a981 */ /* 0x000362000c1e1100 */
[----:B------:R-:W-:Y:S02]  /*4170*/  PRMT R179, RZ, 0x7610, R179 ;  /* 0x00007610ffb37816 */ /* 0x000fe400000000b3 */
[----:B------:R-:W-:Y:S01]  /*4180*/  PRMT R183, RZ, 0x7610, R183 ;  /* 0x00007610ffb77816 */ /* 0x000fe200000000b7 */
[----:B------:R-:W5:Y:S01]  /*4190*/  @P0 LDG.E.U8 R173, desc[UR20][R6.64] ;  /* 0x0000001406ad0981 */ /* 0x000f62000c1e1100 */
[----:B------:R-:W-:-:S03]  /*41a0*/  PRMT R187, RZ, 0x7610, R187 ;  /* 0x00007610ffbb7816 */ /* 0x000fc600000000bb */
[----:B------:R-:W5:Y:S04]  /*41b0*/  @P0 LDG.E.U8 R177, desc[UR20][R10.64] ;  /* 0x000000140ab10981 */ /* 0x000f68000c1e1100 */
[----:B------:R-:W5:Y:S04]  /*41c0*/  @P0 LDG.E.U8 R181, desc[UR20][R14.64] ;  /* 0x000000140eb50981 */ /* 0x000f68000c1e1100 */
[----:B------:R-:W5:Y:S04]  /*41d0*/  @P0 LDG.E.U8 R185, desc[UR20][R18.64] ;  /* 0x0000001412b90981 */ /* 0x000f68000c1e1100 */
[----:B------:R-:W5:Y:S04]  /*41e0*/  @P0 LDG.E.U8 R175, desc[UR20][R8.64] ;  /* 0x0000001408af0981 */ /* 0x000f68000c1e1100 */
[----:B------:R-:W5:Y:S04]  /*41f0*/  @P0 LDG.E.U8 R179, desc[UR20][R12.64] ;  /* 0x000000140cb30981 */ /* 0x000f68000c1e1100 */
[----:B------:R-:W5:Y:S04]  /*4200*/  @P0 LDG.E.U8 R183, desc[UR20][R16.64] ;  /* 0x0000001410b70981 */ /* 0x000f68000c1e1100 */
[----:B------:R-:W5:Y:S01]  /*4210*/  @P0 LDG.E.U8 R187, desc[UR20][R20.64] ;  /* 0x0000001414bb0981 */ /* 0x000f62000c1e1100 */
[----:B------:R-:W-:-:S02]  /*4220*/  LOP3.LUT R113, R137, 0x7f, RZ, 0xc0, !PT ;  /* 0x0000007f89717812 */ /* 0x000fc400078ec0ff */
[----:B0-----:R-:W-:Y:S01]  /*4230*/  LOP3.LUT R116, R137, 0x80, RZ, 0xc0, !PT ;  /* 0x0000008089747812 */ /* 0x001fe200078ec0ff */
[----:B------:R-:W-:-:S04]  /*4240*/  @!UP1 UIADD3 UR4, UPT, UPT, -UR12, 0x100000, URZ ;  /* 0x001000000c049890 */ /* 0x000fc8000fffe1ff */
[----:B------:R-:W-:Y:S02]  /*4250*/  @!UP1 USHF.L.U32 UR5, UR4, 0xb, URZ ;  /* 0x0000000b04059899 */ /* 0x000fe400080006ff */
[----:B------:R-:W-:Y:S01]  /*4260*/  @!UP1 USHF.L.U32 UR4, UR4, 0x1, URZ ;  /* 0x0000000104049899 */ /* 0x000fe200080006ff */
[----:B------:R-:W-:Y:S01]  /*4270*/  SHF.R.S32.HI R114, RZ, 0x7, R137 ;  /* 0x00000007ff727819 */ /* 0x000fe20000011489 */
[----:B------:R-:W-:Y:S01]  /*4280*/  IMAD R113, R116, 0x40, R113 ;  /* 0x0000004074717824 */ /* 0x000fe200078e0271 */
[----:B------:R-:W-:Y:S02]  /*4290*/  VOTEU.ALL UP1, P1 ;  /* 0x0000000000ff7886 */ /* 0x000fe40000820000 */
[----:B------:R-:W-:Y:S02]  /*42a0*/  SGXT R114, R114, 0x1 ;  /* 0x000000017272781a */ /* 0x000fe40000000200 */
[C---:B------:R-:W-:Y:S02]  /*42b0*/  LOP3.LUT R115, R113.reuse, 0x10, RZ, 0x3c, !PT ;  /* 0x0000001071737812 */ /* 0x040fe400078e3cff */
[----:B------:R-:W-:-:S02]  /*42c0*/  LOP3.LUT R116, R113, 0x20, RZ, 0x3c, !PT ;  /* 0x0000002071747812 */ /* 0x000fc400078e3cff */
[C---:B------:R-:W-:Y:S01]  /*42d0*/  LOP3.LUT R117, R113.reuse, 0x30, RZ, 0x3c, !PT ;  /* 0x0000003071757812 */ /* 0x040fe200078e3cff */
[----:B------:R0:W0:Y:S01]  /*42e0*/  @!UP1 SYNCS.EXCH.64 URZ, [UR9+0x9008], UR4 ;  /* 0x0090080409ff95b2 */ /* 0x0000220008000100 */
[----:B------:R-:W-:Y:S01]  /*42f0*/  LOP3.LUT R114, R114, 0x90, RZ, 0xc0, !PT ;  /* 0x0000009072727812 */ /* 0x000fe200078ec0ff */
[----:B--2---:R-:W-:Y:S01]  /*4300*/  STS.U8 [R113+UR9+0x400], R146 ;  /* 0x0004009271007988 */ /* 0x004fe20008000009 */
[C---:B-1----:R-:W-:Y:S02]  /*4310*/  LOP3.LUT R118, R113.reuse, 0x40, RZ, 0x3c, !PT ;  /* 0x0000004071767812 */ /* 0x042fe400078e3cff */
[----:B------:R-:W-:Y:S01]  /*4320*/  LOP3.LUT R119, R113, 0x50, RZ, 0x3c, !PT ;  /* 0x0000005071777812 */ /* 0x000fe200078e3cff */
[----:B------:R-:W-:Y:S01]  /*4330*/  STS.U8 [R113+UR9+0x800], R148 ;  /* 0x0008009471007988 */ /* 0x000fe20008000009 */
[----:B------:R-:W-:-:S03]  /*4340*/  LOP3.LUT R114, R114, 0x7f, R137, 0x78, !PT ;  /* 0x0000007f72727812 */ /* 0x000fc600078e7889 */
[----:B------:R-:W-:Y:S04]  /*4350*/  STS.U8 [R113+UR9+0xc00], R156 ;  /* 0x000c009c71007988 */ /* 0x000fe80008000009 */
[----:B------:R-:W-:Y:S04]  /*4360*/  STS.U8 [R113+UR9+0x1000], R168 ;  /* 0x001000a871007988 */ /* 0x000fe80008000009 */
[----:B------:R-:W-:Y:S04]  /*4370*/  STS.U8 [R113+UR9], R138 ;  /* 0x0000008a71007988 */ /* 0x000fe80008000009 */
[----:B------:R-:W-:Y:S04]  /*4380*/  STS.U8 [R113+UR9+0x1800], R172 ;  /* 0x001800ac71007988 */ /* 0x000fe80008000009 */
[----:B------:R-:W-:Y:S01]  /*4390*/  STS.U8 [R113+UR9+0x1c00], R176 ;  /* 0x001c00b071007988 */ /* 0x000fe20008000009 */
[----:B------:R-:W-:-:S04]  /*43a0*/  ISETP.NE.U32.AND P0, PT, RZ, UR13, PT ;  /* 0x0000000dff007c0c */ /* 0x000fc8000bf05070 */
[----:B------:R-:W-:Y:S01]  /*43b0*/  ISETP.LT.OR P2, PT, R102, 0x40, P0 ;  /* 0x000000406600780c */ /* 0x000fe20000741670 */
[----:B---3--:R-:W-:Y:S04]  /*43c0*/  STS.U8 [R113+UR9+0x1400], R188 ;  /* 0x001400bc71007988 */ /* 0x008fe80008000009 */
[----:B------:R-:W-:Y:S04]  /*43d0*/  STS.U8 [R115+UR9+0x80], R140 ;  /* 0x0000808c73007988 */ /* 0x000fe80008000009 */
[----:B------:R-:W-:Y:S04]  /*43e0*/  STS.U8 [R115+UR9+0x480], R142 ;  /* 0x0004808e73007988 */ /* 0x000fe80008000009 */
[----:B------:R-:W-:Y:S04]  /*43f0*/  STS.U8 [R115+UR9+0x880], R144 ;  /* 0x0008809073007988 */ /* 0x000fe80008000009 */
[----:B------:R-:W-:Y:S04]  /*4400*/  STS.U8 [R115+UR9+0xc80], R158 ;  /* 0x000c809e73007988 */ /* 0x000fe80008000009 */
[----:B------:R-:W-:Y:S04]  /*4410*/  STS.U8 [R115+UR9+0x1080], R166 ;  /* 0x001080a673007988 */ /* 0x000fe80008000009 */
[----:B------:R-:W-:Y:S04]  /*4420*/  STS.U8 [R115+UR9+0x1880], R186 ;  /* 0x001880ba73007988 */ /* 0x000fe80008000009 */
[----:B----4-:R-:W-:Y:S04]  /*4430*/  STS.U8 [R115+UR9+0x1480], R196 ;  /* 0x001480c473007988 */ /* 0x010fe80008000009 */
[----:B-----5:R-:W-:Y:S04]  /*4440*/  STS.U8 [R115+UR9+0x1c80], R200 ;  /* 0x001c80c873007988 */ /* 0x020fe80008000009 */
[----:B------:R-:W-:Y:S04]  /*4450*/  STS.U8 [R116+UR9+0x100], R131 ;  /* 0x0001008374007988 */ /* 0x000fe80008000009 */
[----:B------:R-:W-:Y:S04]  /*4460*/  STS.U8 [R116+UR9+0x500], R133 ;  /* 0x0005008574007988 */ /* 0x000fe80008000009 */
[----:B------:R-:W-:Y:S04]  /*4470*/  STS.U8 [R116+UR9+0x900], R135 ;  /* 0x0009008774007988 */ /* 0x000fe80008000009 */
[----:B------:R-:W-:Y:S04]  /*4480*/  STS.U8 [R116+UR9+0xd00], R143 ;  /* 0x000d008f74007988 */ /* 0x000fe80008000009 */
[----:B------:R-:W-:Y:S04]  /*4490*/  STS.U8 [R116+UR9+0x1100], R149 ;  /* 0x0011009574007988 */ /* 0x000fe80008000009 */
[----:B------:R-:W-:Y:S04]  /*44a0*/  STS.U8 [R116+UR9+0x1900], R157 ;  /* 0x0019009d74007988 */ /* 0x000fe80008000009 */
[----:B------:R-:W-:Y:S04]  /*44b0*/  STS.U8 [R116+UR9+0x1d00], R167 ;  /* 0x001d00a774007988 */ /* 0x000fe80008000009 */
[----:B------:R-:W-:Y:S04]  /*44c0*/  STS.U8 [R116+UR9+0x1500], R165 ;  /* 0x001500a574007988 */ /* 0x000fe80008000009 */
[----:B------:R1:W-:Y:S04]  /*44d0*/  STS.U8 [R117+UR9+0x180], R120 ;  /* 0x0001807875007988 */ /* 0x0003e80008000009 */
[----:B------:R-:W-:Y:S04]  /*44e0*/  STS.U8 [R117+UR9+0x580], R136 ;  /* 0x0005808875007988 */ /* 0x000fe80008000009 */
[----:B------:R-:W-:Y:S01]  /*44f0*/  STS.U8 [R117+UR9+0x980], R150 ;  /* 0x0009809675007988 */ /* 0x000fe20008000009 */
[----:B-1----:R-:W-:-:S03]  /*4500*/  LOP3.LUT R120, R113, 0x60, RZ, 0x3c, !PT ;  /* 0x0000006071787812 */ /* 0x002fc600078e3cff */
        /* <DEDUP_REMOVED lines=15> */
[----:B------:R2:W-:Y:S04]  /*4600*/  STS.U8 [R119+UR9+0x680], R132 ;  /* 0x0006808477007988 */ /* 0x0005e80008000009 */
[----:B------:R2:W-:Y:S01]  /*4610*/  STS.U8 [R119+UR9+0xa80], R152 ;  /* 0x000a809877007988 */ /* 0x0005e20008000009 */
[----:B-1----:R-:W-:-:S03]  /*4620*/  LOP3.LUT R122, R114, 0x20, RZ, 0x3c, !PT ;  /* 0x00000020727a7812 */ /* 0x002fc600078e3cff */
[----:B------:R2:W-:Y:S04]  /*4630*/  STS.U8 [R119+UR9+0xe80], R162 ;  /* 0x000e80a277007988 */ /* 0x0005e80008000009 */
        /* <DEDUP_REMOVED lines=27> */
[----:B------:R2:W-:Y:S01]  /*47f0*/  STS.U8 [R122+UR9+0x8700], R187 ;  /* 0x008700bb7a007988 */ /* 0x0005e20008000009 */
[----:B0-----:R0:W-:Y:S06]  /*4800*/  MEMBAR.ALL.CTA ;  /* 0x0000000000007992 */ /* 0x0011ec0000008000 */
[----:B0-----:R-:W0:Y:S02]  /*4810*/  FENCE.VIEW.ASYNC.S ;  /* 0x00000000000073c6 */ /* 0x001e240000000000 */
[----:B0-----:R-:W-:Y:S01]  /*4820*/  BAR.SYNC.DEFER_BLOCKING 0x0 ;  /* 0x0000000000007b1d */ /* 0x001fe20000010000 */
[----:B------:R-:W-:-:S05]  /*4830*/  ISETP.GE.AND P3, PT, R102, 0x80, PT ;  /* 0x000000806600780c */ /* 0x000fca0003f66270 */
[----:B------:R-:W-:Y:S08]  /*4840*/  @P2 BRA `(.L_x_6) ;  /* 0x00000000008c2947 */ /* 0x000ff00003800000 */
[----:B------:R-:W-:Y:S02]  /*4850*/  USHF.R.U32.HI UR14, URZ, 0x4, UR9 ;  /* 0x00000004ff0e7899 */ /* 0x000fe40008011609 */
[----:B------:R-:W-:Y:S02]  /*4860*/  UIADD3 UR5, UPT, UPT, UR9, 0x8000, URZ ;  /* 0x0000800009057890 */ /* 0x000fe4000fffe0ff */
[----:B------:R-:W-:Y:S02]  /*4870*/  USGXT.U32 UR14, UR14, 0xe ;  /* 0x0000000e0e0e789a */ /* 0x000fe40008000000 */
[----:B------:R-:W-:Y:S02]  /*4880*/  USHF.R.U32.HI UR5, URZ, 0x4, UR5 ;  /* 0x00000004ff057899 */ /* 0x000fe40008011605 */
[----:B------:R-:W-:Y:S01]  /*4890*/  UIADD3 UR26, UP1, UPT, UR14, 0x100, URZ ;  /* 0x000001000e1a7890 */ /* 0x000fe2000ff3e0ff */
[----:B------:R-:W-:Y:S01]  /*48a0*/  UMOV UR4, URZ ;  /* 0x000000ff00047c82 */ /* 0x000fe20008000000 */
[----:B------:R-:W-:-:S02]  /*48b0*/  USGXT.U32 UR6, UR5, 0xe ;  /* 0x0000000e0506789a */ /* 0x000fc40008000000 */
[----:B------:R-:W-:Y:S01]  /*48c0*/  UIADD3.X UR27, UPT, UPT, UR4, 0x40004040, URZ, UP1, !UPT ;  /* 0x40004040041b7890 */ /* 0x000fe20008ffe4ff */
[----:B------:R-:W-:Y:S01]  /*48d0*/  UMOV UR12, 0xfffffffe ;  /* 0xfffffffe000c7882 */ /* 0x000fe20000000000 */
[----:B------:R-:W-:Y:S01]  /*48e0*/  UMOV UR13, 0x7fffbfdf ;  /* 0x7fffbfdf000d7882 */ /* 0x000fe20000000000 */
[----:B------:R-:W-:Y:S01]  /*48f0*/  UMOV UR7, URZ ;  /* 0x000000ff00077c82 */ /* 0x000fe20008000000 */
[----:B------:R-:W-:Y:S02]  /*4900*/  UIADD3 UR22, UPT, UPT, UR8, 0x20, URZ ;  /* 0x0000002008167890 */ /* 0x000fe4000fffe0ff */
[----:B------:R-:W-:Y:S02]  /*4910*/  UIADD3.64 UR12, UPT, UPT, UR6, -UR12, URZ ;  /* 0x8000000c060c7297 */ /* 0x000fe4000fffe0ff */
[----:B------:R-:W-:Y:S02]  /*4920*/  UIADD3.64 UR18, UPT, UPT, UR26, 0x100, URZ ;  /* 0x000001001a127897 */ /* 0x000fe4000fffe0ff */
[----:B------:R-:W-:-:S02]  /*4930*/  UIADD3 UR23, UPT, UPT, UR8, 0x20, URZ ;  /* 0x0000002008177890 */ /* 0x000fc4000fffe0ff */
[----:B------:R-:W-:Y:S01]  /*4940*/  UIADD3.64 UR24, UPT, UPT, UR26, 0x200, URZ ;  /* 0x000002001a187897 */ /* 0x000fe2000fffe0ff */
[----:B------:R-:W-:Y:S01]  /*4950*/  UMOV UR28, 0x0 ;  /* 0x00000000001c7882 */ /* 0x000fe20000000000 */
[----:B------:R-:W-:Y:S01]  /*4960*/  UMOV UR29, 0x8088010 ;  /* 0x08088010001d7882 */ /* 0x000fe20000000000 */
[----:B------:R-:W-:Y:S01]  /*4970*/  UMOV UR15, 0x40004040 ;  /* 0x40004040000f7882 */ /* 0x000fe20000000000 */
[----:B------:R-:W-:Y:S01]  /*4980*/  UMOV UR7, 0x80004020 ;  /* 0x8000402000077882 */ /* 0x000fe20000000000 */
[----:B------:R-:W-:Y:S01]  /*4990*/  UMOV UR30, 0x0 ;  /* 0x00000000001e7882 */ /* 0x000fe20000000000 */
[----:B------:R-:W-:Y:S01]  /*49a0*/  UMOV UR31, 0x8088010 ;  /* 0x08088010001f7882 */ /* 0x000fe20000000000 */
[----:B------:R-:W-:Y:S01]  /*49b0*/  UMOV UR32, 0x0 ;  /* 0x0000000000207882 */ /* 0x000fe20000000000 */
[----:B------:R-:W-:Y:S01]  /*49c0*/  UMOV UR33, 0x8088010 ;  /* 0x0808801000217882 */ /* 0x000fe20000000000 */
[----:B------:R-:W-:Y:S01]  /*49d0*/  UMOV UR4, UR11 ;  /* 0x0000000b00047c82 */ /* 0x000fe20008000000 */
[----:B------:R-:W-:Y:S01]  /*49e0*/  UMOV UR5, URZ ;  /* 0x000000ff00057c82 */ /* 0x000fe20008000000 */
[----:B------:R0:W-:Y:S01]  /*49f0*/  UTCQMMA gdesc[UR14], gdesc[UR6], tmem[UR8], tmem[UR28], idesc[UR29], !UPT ;  /* 0x00ff1c060e0075ea */ /* 0x0001e2000f800308 */
[----:B------:R-:W-:Y:S01]  /*4a00*/  UMOV UR34, 0x0 ;  /* 0x0000000000227882 */ /* 0x000fe20000000000 */
[----:B------:R-:W-:Y:S01]  /*4a10*/  UMOV UR35, 0x8088010 ;  /* 0x0808801000237882 */ /* 0x000fe20000000000 */
[----:B------:R0:W-:Y:S01]  /*4a20*/  UTCQMMA gdesc[UR26], gdesc[UR12], tmem[UR8], tmem[UR30], idesc[UR31], UPT ;  /* 0x00ff1e0c1a0075ea */ /* 0x0001e2000b800308 */
[----:B------:R-:W-:Y:S01]  /*4a30*/  UMOV UR4, UR4 ;  /* 0x0000000400047c82 */ /* 0x000fe20008000000 */
[----:B------:R0:W-:Y:S01]  /*4a40*/  UTCQMMA gdesc[UR18], gdesc[UR6], tmem[UR22], tmem[UR32], idesc[UR33], !UPT ;  /* 0x00ff2006120075ea */ /* 0x0001e2000f800316 */
[----:B------:R0:W-:Y:S01]  /*4a50*/  UTCQMMA gdesc[UR24], gdesc[UR12], tmem[UR23], tmem[UR34], idesc[UR35], UPT ;  /* 0x00ff220c180075ea */ /* 0x0001e2000b800317 */
[----:B------:R0:W-:Y:S01]  /*4a60*/  UTCBAR [UR4], URZ ;  /* 0x000000ff040073e9 */ /* 0x0001e200080000ff */
[----:B------:R-:W-:Y:S01]  /*4a70*/  NOP ;  /* 0x0000000000007918 */ /* 0x000fe20000000000 */
.L_x_6:
[----:B0-----:R-:W-:Y:S01]  /*4a80*/  UMOV UR4, URZ ;  /* 0x000000ff00047c82 */ /* 0x001fe20008000000 */
[----:B------:R-:W-:Y:S05]  /*4a90*/  @!P3 BRA `(.L_x_7) ;  /* 0x000000200078b947 */ /* 0x000fea0003800000 */
[----:B--2---:R-:W-:Y:S01]  /*4aa0*/  SHF.R.S32.HI R123, RZ, 0x1f, R102 ;  /* 0x0000001fff7b7819 */ /* 0x004fe20000011466 */
[----:B------:R-:W-:Y:S01]  /*4ab0*/  UIADD3 UR4, UPT, UPT, UR9, 0x4000, URZ ;  /* 0x0000400009047890 */ /* 0x000fe2000fffe0ff */
[----:B------:R-:W-:Y:S01]  /*4ac0*/  IMAD.SHL.U32 R137, R125, 0x40, RZ ;  /* 0x000000407d897824 */ /* 0x000fe200078e00ff */
[----:B------:R-:W-:Y:S01]  /*4ad0*/  UIADD3 UR6, UPT, UPT, UR9, 0x8800, URZ ;  /* 0x0000880009067890 */ /* 0x000fe2000fffe0ff */
[----:B------:R-:W-:Y:S01]  /*4ae0*/  LEA.HI R123, R123, R102, RZ, 0x6 ;  /* 0x000000667b7b7211 */ /* 0x000fe200078f30ff */
[----:B------:R-:W-:Y:S02]  /*4af0*/  USHF.R.U32.HI UR4, URZ, 0x4, UR4 ;  /* 0x00000004ff047899 */ /* 0x000fe40008011604 */
[----:B------:R-:W-:Y:S01]  /*4b00*/  USHF.R.U32.HI UR6, URZ, 0x4, UR6 ;  /* 0x00000004ff067899 */ /* 0x000fe20008011606 */
[----:B------:R-:W-:Y:S01]  /*4b10*/  SHF.R.S32.HI R123, RZ, 0x6, R123 ;  /* 0x00000006ff7b7819 */ /* 0x000fe2000001147b */
[----:B------:R-:W-:Y:S02]  /*4b20*/  USGXT.U32 UR22, UR4, 0xe ;  /* 0x0000000e0416789a */ /* 0x000fe40008000000 */
[----:B------:R-:W-:Y:S01]  /*4b30*/  USGXT.U32 UR4, UR6, 0xe ;  /* 0x0000000e0604789a */ /* 0x000fe20008000000 */
[----:B------:R-:W-:Y:S01]  /*4b40*/  VIMNMX R123, PT, PT, R123, 0x2, !PT ;  /* 0x000000027b7b7848 */ /* 0x000fe20007fe0100 */
[----:B------:R-:W-:Y:S01]  /*4b50*/  UIADD3 UR30, UP1, UPT, UR22, 0x100, URZ ;  /* 0x00000100161e7890 */ /* 0x000fe2000ff3e0ff */
[----:B------:R-:W-:Y:S01]  /*4b60*/  UMOV UR5, URZ ;  /* 0x000000ff00057c82 */ /* 0x000fe20008000000 */
[----:B------:R-:W-:-:S02]  /*4b70*/  UMOV UR14, 0xfffffffe ;  /* 0xfffffffe000e7882 */ /* 0x000fc40000000000 */
[----:B------:R-:W-:Y:S01]  /*4b80*/  VIADD R127, R123, 0xffffffff ;  /* 0xffffffff7b7f7836 */ /* 0x000fe20000000000 */
[----:B------:R-:W-:Y:S01]  /*4b90*/  UIADD3.X UR31, UPT, UPT, UR5, 0x40004040, URZ, UP1, !UPT ;  /* 0x40004040051f7890 */ /* 0x000fe20008ffe4ff */
[----:B------:R-:W-:Y:S01]  /*4ba0*/  IMAD.SHL.U32 R123, R124, 0x40, RZ ;  /* 0x000000407c7b7824 */ /* 0x000fe200078e00ff */
[----:B------:R-:W-:Y:S01]  /*4bb0*/  UMOV UR15, 0x7fffbfdf ;  /* 0x7fffbfdf000f7882 */ /* 0x000fe20000000000 */
[----:B------:R-:W-:Y:S01]  /*4bc0*/  IMAD.MOV.U32 R124, RZ, RZ, RZ ;  /* 0x000000ffff7c7224 */ /* 0x000fe200078e00ff */
[----:B------:R-:W-:Y:S01]  /*4bd0*/  R2UR UR28, R127 ;  /* 0x000000007f1c72ca */ /* 0x000fe200000e0000 */
[----:B------:R-:W0:Y:S01]  /*4be0*/  LDCU UR29, c[0x0][0x3a8] ;  /* 0x00007500ff1d77ac */ /* 0x000e220008000800 */
[--C-:B------:R-:W-:Y:S02]  /*4bf0*/  IADD3 R135, P2, P3, R126, UR16, R123.reuse ;  /* 0x000000107e877c10 */ /* 0x100fe4000fb5e07b */
[----:B------:R-:W-:Y:S01]  /*4c00*/  SHF.R.S32.HI R127, RZ, 0x1f, R123 ;  /* 0x0000001fff7f7819 */ /* 0x000fe2000001147b */
[----:B------:R-:W-:-:S02]  /*4c10*/  UIADD3.64 UR14, UPT, UPT, UR4, -UR14, URZ ;  /* 0x8000000e040e7297 */ /* 0x000fc4000fffe0ff */
[----:B------:R-:W-:Y:S01]  /*4c20*/  UIADD3.64 UR24, UPT, UPT, UR30, 0x100, URZ ;  /* 0x000001001e187897 */ /* 0x000fe2000fffe0ff */
[----:B------:R-:W-:Y:S01]  /*4c30*/  IADD3.X R134, PT, PT, R134, UR17, R127, P2, P3 ;  /* 0x0000001186867c10 */ /* 0x000fe200097e647f */
[----:B------:R-:W-:Y:S01]  /*4c40*/  UIADD3.64 UR26, UPT, UPT, UR30, 0x200, URZ ;  /* 0x000002001e1a7897 */ /* 0x000fe2000fffe0ff */
[----:B------:R-:W-:Y:S01]  /*4c50*/  UMOV UR23, 0x1 ;  /* 0x0000000100177882 */ /* 0x000fe20000000000 */
[----:B------:R-:W-:Y:S01]  /*4c60*/  UMOV UR12, UR4 ;  /* 0x00000004000c7c82 */ /* 0x000fe20008000000 */
[----:B------:R-:W-:-:S09]  /*4c70*/  UMOV UR13, 0x80004020 ;  /* 0x80004020000d7882 */ /* 0x000fd20000000000 */
.L_x_10:
[----:B------:R-:W-:Y:S01]  /*4c80*/  IMAD.U32 R124, R124, -0x80000000, RZ ;  /* 0x800000007c7c7824 */ /* 0x000fe200078e00ff */
[----:B------:R-:W-:Y:S02]  /*4c90*/  SHF.R.S32.HI R126, RZ, 0x1f, R137 ;  /* 0x0000001fff7e7819 */ /* 0x000fe40000011489 */
[C---:B------:R-:W-:Y:S01]  /*4ca0*/  IADD3 R16, P5, PT, R137.reuse, R16, RZ ;  /* 0x0000001089107210 */ /* 0x040fe20007fbe0ff */
[----:B------:R-:W1:Y:S01]  /*4cb0*/  SYNCS.PHASECHK.TRANS64.TRYWAIT P2, [UR11], R124 ;  /* 0x0000007cff0075a7 */ /* 0x000e62000804110b */
[C---:B------:R-:W-:Y:S02]  /*4cc0*/  IADD3 R20, P3, PT, R137.reuse, R20, RZ ;  /* 0x0000001489147210 */ /* 0x040fe40007f7e0ff */
[C---:B------:R-:W-:Y:S01]  /*4cd0*/  IADD3 R18, P4, PT, R137.reuse, R18, RZ ;  /* 0x0000001289127210 */ /* 0x040fe20007f9e0ff */
[C---:B------:R-:W-:Y:S01]  /*4ce0*/  IMAD.X R17, R126.reuse, 0x1, R17, P5 ;  /* 0x000000017e117824 */ /* 0x040fe200028e0611 */
        /* <DEDUP_REMOVED lines=8> */
[----:B------:R-:W-:Y:S01]  /*4d70*/  IADD3 R6, P5, PT, R137, R6, RZ ;  /* 0x0000000689067210 */ /* 0x000fe20007fbe0ff */
[C---:B------:R-:W-:Y:S01]  /*4d80*/  IMAD.X R13, R126.reuse, 0x1, R13, P3 ;  /* 0x000000017e0d7824 */ /* 0x040fe200018e060d */
[C---:B------:R-:W-:Y:S01]  /*4d90*/  ISETP.GT.AND P6, PT, R55.reuse, 0x1, PT ;  /* 0x000000013700780c */ /* 0x040fe20003fc4270 */
[C---:B------:R-:W-:Y:S01]  /*4da0*/  IMAD.X R11, R126.reuse, 0x1, R11, P4 ;  /* 0x000000017e0b7824 */ /* 0x040fe200020e060b */
[----:B------:R-:W-:Y:S01]  /*4db0*/  ISETP.GT.AND P3, PT, R55, 0x2, PT ;  /* 0x000000023700780c */ /* 0x000fe20003f64270 */
[----:B------:R-:W-:Y:S01]  /*4dc0*/  IMAD.X R7, R126, 0x1, R7, P5 ;  /* 0x000000017e077824 */ /* 0x000fe200028e0607 */
[----:B0-----:R-:W-:Y:S01]  /*4dd0*/  IADD3 R128, P4, PT, R135, UR29, RZ ;  /* 0x0000001d87807c10 */ /* 0x001fe2000ff9e0ff */
[----:B-1----:R-:W-:-:S12]  /*4de0*/  @!P2 BRA `(.L_x_8) ;  /* 0x000000300080a947 */ /* 0x002fd80003800000 */
.L_x_16:
[----:B------:R-:W-:Y:S01]  /*4df0*/  SHF.R.S32.HI R125, RZ, 0x1f, R5 ;  /* 0x0000001fff7d7819 */ /* 0x000fe20000011405 */
[----:B------:R-:W-:Y:S01]  /*4e00*/  IMAD.X R129, R3, 0x1, R134, P4 ;  /* 0x0000000103817824 */ /* 0x000fe200020e0686 */
[----:B------:R-:W-:Y:S02]  /*4e10*/  IADD3 R126, P2, PT, R5, R135, RZ ;  /* 0x00000087057e7210 */ /* 0x000fe40007f5e0ff */
[----:B------:R-:W-:Y:S02]  /*4e20*/  PRMT R153, RZ, 0x7610, R153 ;  /* 0x00007610ff997816 */ /* 0x000fe40000000099 */
[----:B------:R-:W-:Y:S01]  /*4e30*/  PRMT R146, RZ, 0x7610, R146 ;  /* 0x00007610ff927816 */ /* 0x000fe20000000092 */
[----:B------:R-:W-:Y:S01]  /*4e40*/  IMAD.X R127, R125, 0x1, R134, P2 ;  /* 0x000000017d7f7824 */ /* 0x000fe200010e0686 */
[----:B------:R-:W-:Y:S02]  /*4e50*/  ISETP.GT.AND P4, PT, R55, 0x3, PT ;  /* 0x000000033700780c */ /* 0x000fe40003f84270 */
[----:B------:R-:W-:-:S02]  /*4e60*/  SHF.R.S32.HI R125, RZ, 0x1f, R22 ;  /* 0x0000001fff7d7819 */ /* 0x000fc40000011416 */
[-C--:B------:R-:W-:Y:S01]  /*4e70*/  IADD3 R124, P2, PT, R22, R135.reuse, RZ ;  /* 0x00000087167c7210 */ /* 0x080fe20007f5e0ff */
[----:B------:R-:W2:Y:S01]  /*4e80*/  @P3 LDG.E.U8 R153, desc[UR20][R126.64] ;  /* 0x000000147e993981 */ /* 0x000ea2000c1e1100 */
[----:B------:R-:W-:Y:S02]  /*4e90*/  ISETP.GT.AND P3, PT, R55, 0x4, PT ;  /* 0x000000043700780c */ /* 0x000fe40003f64270 */
[----:B------:R-:W-:Y:S01]  /*4ea0*/  SHF.R.S32.HI R131, RZ, 0x1f, R23 ;  /* 0x0000001fff837819 */ /* 0x000fe20000011417 */
[----:B------:R0:W3:Y:S01]  /*4eb0*/  @P6 LDG.E.U8 R146, desc[UR20][R128.64] ;  /* 0x0000001480926981 */ /* 0x0000e2000c1e1100 */
[----:B------:R-:W-:Y:S01]  /*4ec0*/  IMAD.X R125, R125, 0x1, R134, P2 ;  /* 0x000000017d7d7824 */ /* 0x000fe200010e0686 */
[----:B------:R-:W-:Y:S02]  /*4ed0*/  ISETP.GT.AND P2, PT, R55, 0x5, PT ;  /* 0x000000053700780c */ /* 0x000fe40003f44270 */
[----:B------:R-:W-:Y:S02]  /*4ee0*/  IADD3 R130, P6, PT, R23, R135, RZ ;  /* 0x0000008717827210 */ /* 0x000fe40007fde0ff */
[----:B------:R-:W-:-:S02]  /*4ef0*/  PRMT R158, RZ, 0x7610, R158 ;  /* 0x00007610ff9e7816 */ /* 0x000fc4000000009e */
[----:B------:R-:W-:Y:S02]  /*4f00*/  PRMT R147, RZ, 0x7610, R147 ;  /* 0x00007610ff937816 */ /* 0x000fe40000000093 */
[----:B0-----:R-:W-:Y:S02]  /*4f10*/  SHF.R.S32.HI R129, RZ, 0x1f, R24 ;  /* 0x0000001fff817819 */ /* 0x001fe40000011418 */
[----:B------:R-:W-:Y:S01]  /*4f20*/  IADD3 R128, P5, PT, R24, R135, RZ ;  /* 0x0000008718807210 */ /* 0x000fe20007fbe0ff */
[----:B------:R-:W-:Y:S01]  /*4f30*/  IMAD.X R131, R131, 0x1, R134, P6 ;  /* 0x0000000183837824 */ /* 0x000fe200030e0686 */
[----:B------:R0:W4:Y:S01]  /*4f40*/  @P4 LDG.E.U8 R158, desc[UR20][R124.64] ;  /* 0x000000147c9e4981 */ /* 0x000122000c1e1100 */
[----:B------:R-:W-:Y:S02]  /*4f50*/  PRMT R152, RZ, 0x7610, R152 ;  /* 0x00007610ff987816 */ /* 0x000fe40000000098 */
[----:B------:R-:W-:Y:S01]  /*4f60*/  ISETP.GT.AND P4, PT, R55, 0x6, PT ;  /* 0x000000063700780c */ /* 0x000fe20003f84270 */
[----:B------:R-:W-:Y:S01]  /*4f70*/  IMAD.X R129, R129, 0x1, R134, P5 ;  /* 0x0000000181817824 */ /* 0x000fe200028e0686 */
[----:B------:R1:W5:Y:S01]  /*4f80*/  @P3 LDG.E.U8 R147, desc[UR20][R130.64] ;  /* 0x0000001482933981 */ /* 0x000362000c1e1100 */
[----:B------:R-:W-:-:S02]  /*4f90*/  SHF.R.S32.HI R127, RZ, 0x1f, R25 ;  /* 0x0000001fff7f7819 */ /* 0x000fc40000011419 */
[-C--:B------:R-:W-:Y:S01]  /*4fa0*/  IADD3 R126, P5, PT, R25, R135.reuse, RZ ;  /* 0x00000087197e7210 */ /* 0x080fe20007fbe0ff */
[----:B------:R1:W2:Y:S01]  /*4fb0*/  @P2 LDG.E.U8 R152, desc[UR20][R128.64] ;  /* 0x0000001480982981 */ /* 0x0002a2000c1e1100 */
[C---:B------:R-:W-:Y:S02]  /*4fc0*/  ISETP.GT.AND P3, PT, R55.reuse, 0x7, PT ;  /* 0x000000073700780c */ /* 0x040fe40003f64270 */
[----:B------:R-:W-:Y:S02]  /*4fd0*/  ISETP.GT.AND P2, PT, R55, 0x8, PT ;  /* 0x000000083700780c */ /* 0x000fe40003f44270 */
[----:B0-----:R-:W-:Y:S02]  /*4fe0*/  SHF.R.S32.HI R125, RZ, 0x1f, R26 ;  /* 0x0000001fff7d7819 */ /* 0x001fe4000001141a */
[----:B------:R-:W-:Y:S01]  /*4ff0*/  IADD3 R124, P6, PT, R26, R135, RZ ;  /* 0x000000871a7c7210 */ /* 0x000fe20007fde0ff */
[----:B------:R-:W-:Y:S01]  /*5000*/  IMAD.X R127, R127, 0x1, R134, P5 ;  /* 0x000000017f7f7824 */ /* 0x000fe200028e0686 */
[----:B------:R-:W-:-:S02]  /*5010*/  PRMT R141, RZ, 0x7610, R141 ;  /* 0x00007610ff8d7816 */ /* 0x000fc4000000008d */
[----:B-1----:R-:W-:Y:S02]  /*5020*/  SHF.R.S32.HI R131, RZ, 0x1f, R27 ;  /* 0x0000001fff837819 */ /* 0x002fe4000001141b */
[----:B------:R-:W-:Y:S01]  /*5030*/  IADD3 R130, P5, PT, R27, R135, RZ ;  /* 0x000000871b827210 */ /* 0x000fe20007fbe0ff */
[----:B------:R-:W-:Y:S01]  /*5040*/  IMAD.X R125, R125, 0x1, R134, P6 ;  /* 0x000000017d7d7824 */ /* 0x000fe200030e0686 */
[----:B------:R-:W-:Y:S01]  /*5050*/  PRMT R144, RZ, 0x7610, R144 ;  /* 0x00007610ff907816 */ /* 0x000fe20000000090 */
[----:B------:R0:W2:Y:S01]  /*5060*/  @P4 LDG.E.U8 R141, desc[UR20][R126.64] ;  /* 0x000000147e8d4981 */ /* 0x0000a2000c1e1100 */
[----:B------:R-:W-:Y:S01]  /*5070*/  PRMT R136, RZ, 0x7610, R136 ;  /* 0x00007610ff887816 */ /* 0x000fe20000000088 */
[----:B------:R-:W-:Y:S01]  /*5080*/  IMAD.X R131, R131, 0x1, R134, P5 ;  /* 0x0000000183837824 */ /* 0x000fe200028e0686 */
[----:B------:R-:W-:Y:S02]  /*5090*/  ISETP.GT.AND P4, PT, R55, 0x9, PT ;  /* 0x000000093700780c */ /* 0x000fe40003f84270 */
[----:B------:R1:W2:Y:S01]  /*50a0*/  @P3 LDG.E.U8 R144, desc[UR20][R124.64] ;  /* 0x000000147c903981 */ /* 0x0002a2000c1e1100 */
        /* <DEDUP_REMOVED lines=139> */
[----:B------:R0:W3:Y:S01]  /*5960*/  @P4 LDG.E.U8 R161, desc[UR20][R126.64] ;  /* 0x000000147ea14981 */ /* 0x0000e2000c1e1100 */
[----:B------:R-:W-:Y:S01]  /*5970*/  PRMT R172, RZ, 0x7610, R172 ;  /* 0x00007610ffac7816 */ /* 0x000fe200000000ac */
[----:B------:R-:W-:Y:S01]  /*5980*/  IMAD.X R131, R131, 0x1, R134, P5 ;  /* 0x0000000183837824 */ /* 0x000fe200028e0686 */
[----:B------:R-:W-:Y:S02]  /*5990*/  ISETP.GT.AND P4, PT, R55, 0x21, PT ;  /* 0x000000213700780c */ /* 0x000fe40003f84270 */
[----:B------:R1:W3:Y:S01]  /*59a0*/  @P3 LDG.E.U8 R174, desc[UR20][R124.64] ;  /* 0x000000147cae3981 */ /* 0x0002e2000c1e1100 */
[----:B------:R-:W-:-:S02]  /*59b0*/  SHF.R.S32.HI R129, RZ, 0x1f, R52 ;  /* 0x0000001fff817819 */ /* 0x000fc40000011434 */
[-C--:B------:R-:W-:Y:S01]  /*59c0*/  IADD3 R128, P3, PT, R52, R135.reuse, RZ ;  /* 0x0000008734807210 */ /* 0x080fe20007f7e0ff */
[----:B------:R1:W3:Y:S01]  /*59d0*/  @P2 LDG.E.U8 R172, desc[UR20][R130.64] ;  /* 0x0000001482ac2981 */ /* 0x0002e2000c1e1100 */
[----:B------:R-:W-:Y:S02]  /*59e0*/  ISETP.GT.AND P2, PT, R55, 0x22, PT ;  /* 0x000000223700780c */ /* 0x000fe40003f44270 */
[----:B------:R-:W-:Y:S01]  /*59f0*/  PRMT R176, RZ, 0x7610, R176 ;  /* 0x00007610ffb07816 */ /* 0x000fe200000000b0 */
[----:B------:R-:W-:Y:S01]  /*5a00*/  IMAD.X R129, R129, 0x1, R134, P3 ;  /* 0x0000000181817824 */ /* 0x000fe200018e0686 */
[----:B0-----:R-:W-:Y:S02]  /*5a10*/  SHF.R.S32.HI R127, RZ, 0x1f, R53 ;  /* 0x0000001fff7f7819 */ /* 0x001fe40000011435 */
[----:B------:R-:W-:Y:S02]  /*5a20*/  IADD3 R126, P6, PT, R53, R135, RZ ;  /* 0x00000087357e7210 */ /* 0x000fe40007fde0ff */
[----:B------:R0:W4:Y:S01]  /*5a30*/  @P4 LDG.E.U8 R176, desc[UR20][R128.64] ;  /* 0x0000001480b04981 */ /* 0x000122000c1e1100 */
[----:B------:R-:W-:-:S02]  /*5a40*/  PRMT R163, RZ, 0x7610, R163 ;  /* 0x00007610ffa37816 */ /* 0x000fc400000000a3 */
[----:B------:R-:W-:Y:S01]  /*5a50*/  IMAD.X R127, R127, 0x1, R134, P6 ;  /* 0x000000017f7f7824 */ /* 0x000fe200030e0686 */
[C---:B------:R-:W-:Y:S02]  /*5a60*/  ISETP.GT.AND P4, PT, R55.reuse, 0x24, PT ;  /* 0x000000243700780c */ /* 0x040fe40003f84270 */
[----:B------:R-:W-:Y:S02]  /*5a70*/  ISETP.GT.AND P3, PT, R55, 0x23, PT ;  /* 0x000000233700780c */ /* 0x000fe40003f64270 */
[----:B-1----:R-:W-:Y:S01]  /*5a80*/  SHF.R.S32.HI R125, RZ, 0x1f, R54 ;  /* 0x0000001fff7d7819 */ /* 0x002fe20000011436 */
[----:B------:R1:W4:Y:S01]  /*5a90*/  @P2 LDG.E.U8 R163, desc[UR20][R126.64] ;  /* 0x000000147ea32981 */ /* 0x000322000c1e1100 */
[-C--:B------:R-:W-:Y:S02]  /*5aa0*/  IADD3 R124, P5, PT, R54, R135.reuse, RZ ;  /* 0x00000087367c7210 */ /* 0x080fe40007fbe0ff */
[-C--:B------:R-:W-:Y:S02]  /*5ab0*/  IADD3 R130, P6, PT, R59, R135.reuse, RZ ;  /* 0x000000873b827210 */ /* 0x080fe40007fde0ff */
[----:B------:R-:W-:Y:S01]  /*5ac0*/  ISETP.GT.AND P2, PT, R55, 0x25, PT ;  /* 0x000000253700780c */ /* 0x000fe20003f44270 */
[--C-:B------:R-:W-:Y:S01]  /*5ad0*/  IMAD.X R125, R125, 0x1, R134.reuse, P5 ;  /* 0x000000017d7d7824 */ /* 0x100fe200028e0686 */
[----:B------:R-:W-:Y:S01]  /*5ae0*/  PRMT R165, RZ, 0x7610, R165 ;  /* 0x00007610ffa57816 */ /* 0x000fe200000000a5 */
[----:B------:R-:W-:Y:S01]  /*5af0*/  IMAD.X R131, R61, 0x1, R134, P6 ;  /* 0x000000013d837824 */ /* 0x000fe200030e0686 */
[----:B0-----:R-:W-:-:S02]  /*5b00*/  IADD3 R128, P5, PT, R62, R135, RZ ;  /* 0x000000873e807210 */ /* 0x001fc40007fbe0ff */
[----:B------:R-:W-:Y:S02]  /*5b10*/  PRMT R178, RZ, 0x7610, R178 ;  /* 0x00007610ffb27816 */ /* 0x000fe400000000b2 */
[----:B------:R-:W-:Y:S01]  /*5b20*/  PRMT R180, RZ, 0x7610, R180 ;  /* 0x00007610ffb47816 */ /* 0x000fe200000000b4 */
[----:B------:R-:W4:Y:S01]  /*5b30*/  @P4 LDG.E.U8 R165, desc[UR20][R130.64] ;  /* 0x0000001482a54981 */ /* 0x000f22000c1e1100 */
[----:B------:R-:W-:Y:S01]  /*5b40*/  IMAD.X R129, R64, 0x1, R134, P5 ;  /* 0x0000000140817824 */ /* 0x000fe200028e0686 */
[C---:B------:R-:W-:Y:S02]  /*5b50*/  ISETP.GT.AND P4, PT, R55.reuse, 0x27, PT ;  /* 0x000000273700780c */ /* 0x040fe40003f84270 */
[----:B------:R0:W4:Y:S01]  /*5b60*/  @P3 LDG.E.U8 R178, desc[UR20][R124.64] ;  /* 0x000000147cb23981 */ /* 0x000122000c1e1100 */
[----:B------:R-:W-:Y:S02]  /*5b70*/  ISETP.GT.AND P3, PT, R55, 0x26, PT ;  /* 0x000000263700780c */ /* 0x000fe40003f64270 */
[----:B-1----:R-:W-:Y:S01]  /*5b80*/  IADD3 R126, P6, PT, R101, R135, RZ ;  /* 0x00000087657e7210 */ /* 0x002fe20007fde0ff */
[----:B------:R1:W4:Y:S01]  /*5b90*/  @P2 LDG.E.U8 R180, desc[UR20][R128.64] ;  /* 0x0000001480b42981 */ /* 0x000322000c1e1100 */
[----:B------:R-:W-:-:S02]  /*5ba0*/  ISETP.GT.AND P2, PT, R55, 0x28, PT ;  /* 0x000000283700780c */ /* 0x000fc40003f44270 */
[-C--:B0-----:R-:W-:Y:S01]  /*5bb0*/  IADD3 R124, P5, PT, R108, R135.reuse, RZ ;  /* 0x000000876c7c7210 */ /* 0x081fe20007fbe0ff */
[----:B------:R-:W-:Y:S01]  /*5bc0*/  IMAD.X R127, R104, 0x1, R134, P6 ;  /* 0x00000001687f7824 */ /* 0x000fe200030e0686 */
[----:B------:R-:W-:Y:S02]  /*5bd0*/  PRMT R182, RZ, 0x7610, R182 ;  /* 0x00007610ffb67816 */ /* 0x000fe400000000b6 */
[----:B------:R-:W-:Y:S01]  /*5be0*/  IADD3 R130, P6, PT, R74, R135, RZ ;  /* 0x000000874a827210 */ /* 0x000fe20007fde0ff */
[----:B------:R-:W-:Y:S01]  /*5bf0*/  IMAD.X R125, R111, 0x1, R134, P5 ;  /* 0x000000016f7d7824 */ /* 0x000fe200028e0686 */
[----:B------:R-:W-:Y:S02]  /*5c00*/  PRMT R167, RZ, 0x7610, R167 ;  /* 0x00007610ffa77816 */ /* 0x000fe400000000a7 */
[----:B------:R-:W-:Y:S01]  /*5c10*/  PRMT R184, RZ, 0x7610, R184 ;  /* 0x00007610ffb87816 */ /* 0x000fe200000000b8 */
[----:B------:R-:W-:Y:S01]  /*5c20*/  IMAD.X R131, R76, 0x1, R134, P6 ;  /* 0x000000014c837824 */ /* 0x000fe200030e0686 */
[----:B------:R-:W4:Y:S01]  /*5c30*/  @P4 LDG.E.U8 R182, desc[UR20][R124.64] ;  /* 0x000000147cb64981 */ /* 0x000f22000c1e1100 */
[----:B------:R-:W-:-:S02]  /*5c40*/  ISETP.GT.AND P4, PT, R55, 0x2a, PT ;  /* 0x0000002a3700780c */ /* 0x000fc40003f84270 */
[----:B-1----:R-:W-:Y:S01]  /*5c50*/  IADD3 R128, P5, PT, R86, R135, RZ ;  /* 0x0000008756807210 */ /* 0x002fe20007fbe0ff */
[----:B------:R0:W4:Y:S01]  /*5c60*/  @P3 LDG.E.U8 R167, desc[UR20][R126.64] ;  /* 0x000000147ea73981 */ /* 0x000122000c1e1100 */
[----:B------:R-:W-:-:S03]  /*5c70*/  ISETP.GT.AND P3, PT, R55, 0x29, PT ;  /* 0x000000293700780c */ /* 0x000fc60003f64270 */
[----:B------:R1:W4:Y:S01]  /*5c80*/  @P2 LDG.E.U8 R184, desc[UR20][R130.64] ;  /* 0x0000001482b82981 */ /* 0x000322000c1e1100 */
[----:B------:R-:W-:Y:S02]  /*5c90*/  ISETP.GT.AND P2, PT, R55, 0x2b, PT ;  /* 0x0000002b3700780c */ /* 0x000fe40003f44270 */
[-C--:B0-----:R-:W-:Y:S01]  /*5ca0*/  IADD3 R126, P6, PT, R100, R135.reuse, RZ ;  /* 0x00000087647e7210 */ /* 0x081fe20007fde0ff */
[--C-:B------:R-:W-:Y:S01]  /*5cb0*/  IMAD.X R129, R88, 0x1, R134.reuse, P5 ;  /* 0x0000000158817824 */ /* 0x100fe200028e0686 */
[----:B------:R-:W-:Y:S02]  /*5cc0*/  PRMT R169, RZ, 0x7610, R169 ;  /* 0x00007610ffa97816 */ /* 0x000fe400000000a9 */
[----:B------:R-:W-:Y:S01]  /*5cd0*/  IADD3 R124, P5, PT, R63, R135, RZ ;  /* 0x000000873f7c7210 */ /* 0x000fe20007fbe0ff */
[----:B------:R-:W-:Y:S01]  /*5ce0*/  IMAD.X R127, R103, 0x1, R134, P6 ;  /* 0x00000001677f7824 */ /* 0x000fe200030e0686 */
[----:B------:R-:W-:Y:S02]  /*5cf0*/  PRMT R186, RZ, 0x7610, R186 ;  /* 0x00007610ffba7816 */ /* 0x000fe400000000ba */
[----:B------:R-:W-:Y:S01]  /*5d00*/  PRMT R188, RZ, 0x7610, R188 ;  /* 0x00007610ffbc7816 */ /* 0x000fe200000000bc */
[----:B------:R-:W-:Y:S01]  /*5d10*/  IMAD.X R125, R65, 0x1, R134, P5 ;  /* 0x00000001417d7824 */ /* 0x000fe200028e0686 */
[----:B------:R-:W5:Y:S01]  /*5d20*/  @P4 LDG.E.U8 R169, desc[UR20][R126.64] ;  /* 0x000000147ea94981 */ /* 0x000f62000c1e1100 */
[----:B------:R-:W-:-:S02]  /*5d30*/  ISETP.GT.AND P4, PT, R55, 0x2d, PT ;  /* 0x0000002d3700780c */ /* 0x000fc40003f84270 */
[----:B-1----:R-:W-:Y:S01]  /*5d40*/  IADD3 R130, P6, PT, R66, R135, RZ ;  /* 0x0000008742827210 */ /* 0x002fe20007fde0ff */
[----:B------:R0:W5:Y:S01]  /*5d50*/  @P3 LDG.E.U8 R186, desc[UR20][R128.64] ;  /* 0x0000001480ba3981 */ /* 0x000162000c1e1100 */
[----:B------:R-:W-:-:S03]  /*5d60*/  ISETP.GT.AND P3, PT, R55, 0x2c, PT ;  /* 0x0000002c3700780c */ /* 0x000fc60003f64270 */
[----:B------:R1:W5:Y:S01]  /*5d70*/  @P2 LDG.E.U8 R188, desc[UR20][R124.64] ;  /* 0x000000147cbc2981 */ /* 0x000362000c1e1100 */
[----:B------:R-:W-:Y:S02]  /*5d80*/  ISETP.GT.AND P2, PT, R55, 0x2e, PT ;  /* 0x0000002e3700780c */ /* 0x000fe40003f44270 */
[-C--:B0-----:R-:W-:Y:S01]  /*5d90*/  IADD3 R128, P5, PT, R67, R135.reuse, RZ ;  /* 0x0000008743807210 */ /* 0x081fe20007fbe0ff */
[----:B------:R-:W-:Y:S01]  /*5da0*/  IMAD.X R131, R68, 0x1, R134, P6 ;  /* 0x0000000144837824 */ /* 0x000fe200030e0686 */
[----:B------:R-:W-:Y:S02]  /*5db0*/  PRMT R190, RZ, 0x7610, R190 ;  /* 0x00007610ffbe7816 */ /* 0x000fe400000000be */
[----:B------:R-:W-:Y:S01]  /*5dc0*/  IADD3 R126, P6, PT, R70, R135, RZ ;  /* 0x00000087467e7210 */ /* 0x000fe20007fde0ff */
[--C-:B------:R-:W-:Y:S01]  /*5dd0*/  IMAD.X R129, R69, 0x1, R134.reuse, P5 ;  /* 0x0000000145817824 */ /* 0x100fe200028e0686 */
[----:B------:R-:W-:Y:S02]  /*5de0*/  PRMT R171, RZ, 0x7610, R171 ;  /* 0x00007610ffab7816 */ /* 0x000fe400000000ab */
[----:B------:R-:W-:Y:S01]  /*5df0*/  PRMT R173, RZ, 0x7610, R173 ;  /* 0x00007610ffad7816 */ /* 0x000fe200000000ad */
[----:B------:R-:W-:Y:S01]  /*5e00*/  IMAD.X R127, R72, 0x1, R134, P6 ;  /* 0x00000001487f7824 */ /* 0x000fe200030e0686 */
[----:B------:R-:W5:Y:S01]  /*5e10*/  @P4 LDG.E.U8 R190, desc[UR20][R128.64] ;  /* 0x0000001480be4981 */ /* 0x000f62000c1e1100 */
[----:B------:R-:W-:-:S02]  /*5e20*/  ISETP.GT.AND P4, PT, R55, 0x30, PT ;  /* 0x000000303700780c */ /* 0x000fc40003f84270 */
[-C--:B-1----:R-:W-:Y:S01]  /*5e30*/  IADD3 R124, P5, PT, R71, R135.reuse, RZ ;  /* 0x00000087477c7210 */ /* 0x082fe20007fbe0ff */
[----:B------:R0:W5:Y:S01]  /*5e40*/  @P3 LDG.E.U8 R171, desc[UR20][R130.64] ;  /* 0x0000001482ab3981 */ /* 0x000162000c1e1100 */
[C---:B------:R-:W-:Y:S02]  /*5e50*/  ISETP.GT.AND P3, PT, R55.reuse, 0x2f, PT ;  /* 0x0000002f3700780c */ /* 0x040fe40003f64270 */
[----:B------:R-:W-:Y:S01]  /*5e60*/  IADD3 R132, P6, PT, R56, R135, RZ ;  /* 0x0000008738847210 */ /* 0x000fe20007fde0ff */
[----:B------:R1:W5:Y:S01]  /*5e70*/  @P2 LDG.E.U8 R173, desc[UR20][R126.64] ;  /* 0x000000147ead2981 */ /* 0x000362000c1e1100 */
[----:B------:R-:W-:Y:S01]  /*5e80*/  ISETP.GT.AND P2, PT, R55, 0x31, PT ;  /* 0x000000313700780c */ /* 0x000fe20003f44270 */
[----:B------:R-:W-:Y:S01]  /*5e90*/  IMAD.X R125, R73, 0x1, R134, P5 ;  /* 0x00000001497d7824 */ /* 0x000fe200028e0686 */
[----:B------:R-:W-:Y:S01]  /*5ea0*/  PRMT R196, RZ, 0x7610, R196 ;  /* 0x00007610ffc47816 */ /* 0x000fe200000000c4 */
[----:B------:R-:W-:Y:S01]  /*5eb0*/  IMAD.X R133, R57, 0x1, R134, P6 ;  /* 0x0000000139857824 */ /* 0x000fe200030e0686 */
[----:B------:R-:W-:-:S02]  /*5ec0*/  PRMT R194, RZ, 0x7610, R194 ;  /* 0x00007610ffc27816 */ /* 0x000fc400000000c2 */
[-C--:B0-----:R-:W-:Y:S02]  /*5ed0*/  IADD3 R130, P5, PT, R75, R135.reuse, RZ ;  /* 0x000000874b827210 */ /* 0x081fe40007fbe0ff */
[----:B------:R-:W-:Y:S01]  /*5ee0*/  PRMT R198, RZ, 0x7610, R198 ;  /* 0x00007610ffc67816 */ /* 0x000fe200000000c6 */
[----:B------:R-:W5:Y:S01]  /*5ef0*/  @P4 LDG.E.U8 R196, desc[UR20][R132.64] ;  /* 0x0000001484c44981 */ /* 0x000f62000c1e1100 */
[----:B------:R-:W-:Y:S01]  /*5f00*/  ISETP.GT.AND P4, PT, R55, 0x33, PT ;  /* 0x000000333700780c */ /* 0x000fe20003f84270 */
[--C-:B------:R-:W-:Y:S01]  /*5f10*/  IMAD.X R131, R77, 0x1, R134.reuse, P5 ;  /* 0x000000014d837824 */ /* 0x100fe200028e0686 */
[-C--:B------:R-:W-:Y:S01]  /*5f20*/  IADD3 R128, P5, PT, R79, R135.reuse, RZ ;  /* 0x000000874f807210 */ /* 0x080fe20007fbe0ff */
[----:B------:R0:W5:Y:S01]  /*5f30*/  @P3 LDG.E.U8 R194, desc[UR20][R124.64] ;  /* 0x000000147cc23981 */ /* 0x000162000c1e1100 */
[C---:B------:R-:W-:Y:S02]  /*5f40*/  ISETP.GT.AND P3, PT, R55.reuse, 0x32, PT ;  /* 0x000000323700780c */ /* 0x040fe40003f64270 */
[----:B-1----:R-:W-:Y:S01]  /*5f50*/  IADD3 R126, P6, PT, R78, R135, RZ ;  /* 0x000000874e7e7210 */ /* 0x002fe20007fde0ff */
        /* <DEDUP_REMOVED lines=10> */
[----:B------:R-:W-:Y:S02]  /*6000*/  IMAD.X R125, R84, 0x1, R134, P5 ;  /* 0x00000001547d7824 */ /* 0x000fe400028e0686 */
[----:B------:R0:W5:Y:S01]  /*6010*/  @P3 LDG.E.U8 R175, desc[UR20][R126.64] ;  /* 0x000000147eaf3981 */ /* 0x000162000c1e1100 */
[----:B-1----:R-:W-:-:S03]  /*6020*/  IADD3 R130, P3, PT, R83, R135, RZ ;  /* 0x0000008753827210 */ /* 0x002fc60007f7e0ff */
[----:B------:R1:W5:Y:S01]  /*6030*/  @P2 LDG.E.U8 R177, desc[UR20][R124.64] ;  /* 0x000000147cb12981 */ /* 0x000362000c1e1100 */
[-C--:B------:R-:W-:Y:S01]  /*6040*/  IADD3 R132, P2, PT, R87, R135.reuse, RZ ;  /* 0x0000008757847210 */ /* 0x080fe20007f5e0ff */
[----:B------:R-:W-:Y:S01]  /*6050*/  IMAD.X R131, R85, 0x1, R134, P3 ;  /* 0x0000000155837824 */ /* 0x000fe200018e0686 */
[----:B------:R-:W-:Y:S02]  /*6060*/  ISETP.GT.AND P5, PT, R55, 0x36, PT ;  /* 0x000000363700780c */ /* 0x000fe40003fa4270 */
[----:B------:R-:W-:Y:S01]  /*6070*/  PRMT R202, RZ, 0x7610, R202 ;  /* 0x00007610ffca7816 */ /* 0x000fe200000000ca */
[----:B------:R-:W-:Y:S01]  /*6080*/  IMAD.X R133, R89, 0x1, R134, P2 ;  /* 0x0000000159857824 */ /* 0x000fe200010e0686 */
[----:B------:R-:W-:Y:S02]  /*6090*/  ISETP.GT.AND P3, PT, R55, 0x37, PT ;  /* 0x000000373700780c */ /* 0x000fe40003f64270 */
[----:B0-----:R-:W-:Y:S02]  /*60a0*/  IADD3 R126, P6, PT, R91, R135, RZ ;  /* 0x000000875b7e7210 */ /* 0x001fe40007fde0ff */
[----:B------:R-:W-:Y:S01]  /*60b0*/  ISETP.GT.AND P2, PT, R55, RZ, PT ;  /* 0x000000ff3700720c */ /* 0x000fe20003f44270 */
[----:B------:R-:W5:Y:S01]  /*60c0*/  @P4 LDG.E.U8 R202, desc[UR20][R130.64] ;  /* 0x0000001482ca4981 */ /* 0x000f62000c1e1100 */
[----:B------:R-:W-:-:S02]  /*60d0*/  PRMT R179, RZ, 0x7610, R179 ;  /* 0x00007610ffb37816 */ /* 0x000fc400000000b3 */
[----:B------:R-:W-:Y:S01]  /*60e0*/  ISETP.GT.AND P4, PT, R55, 0x38, PT ;  /* 0x000000383700780c */ /* 0x000fe20003f84270 */
[----:B------:R-:W-:Y:S01]  /*60f0*/  IMAD.X R127, R93, 0x1, R134, P6 ;  /* 0x000000015d7f7824 */ /* 0x000fe200030e0686 */
[----:B-1----:R-:W-:Y:S02]  /*6100*/  IADD3 R124, P6, PT, R58, R135, RZ ;  /* 0x000000873a7c7210 */ /* 0x002fe40007fde0ff */
[----:B------:R-:W-:Y:S01]  /*6110*/  PRMT R204, RZ, 0x7610, R204 ;  /* 0x00007610ffcc7816 */ /* 0x000fe200000000cc */
[----:B------:R0:W5:Y:S02]  /*6120*/  @P5 LDG.E.U8 R179, desc[UR20][R132.64] ;  /* 0x0000001484b35981 */ /* 0x000164000c1e1100 */
[----:B------:R-:W-:Y:S01]  /*6130*/  IMAD.X R125, R60, 0x1, R134, P6 ;  /* 0x000000013c7d7824 */ /* 0x000fe200030e0686 */
[----:B------:R-:W-:Y:S02]  /*6140*/  PRMT R192, RZ, 0x7610, R192 ;  /* 0x00007610ffc07816 */ /* 0x000fe400000000c0 */
[----:B------:R1:W5:Y:S01]  /*6150*/  @P3 LDG.E.U8 R204, desc[UR20][R126.64] ;  /* 0x000000147ecc3981 */ /* 0x000362000c1e1100 */
[----:B0-----:R-:W-:-:S02]  /*6160*/  PRMT R132, RZ, 0x7610, R132 ;  /* 0x00007610ff847816 */ /* 0x001fc40000000084 */
[----:B------:R-:W-:Y:S01]  /*6170*/  ISETP.GT.AND P3, PT, R55, 0x39, PT ;  /* 0x000000393700780c */ /* 0x000fe20003f64270 */
[----:B-1----:R-:W-:-:S03]  /*6180*/  @P2 IMAD.MOV.U32 R126, RZ, RZ, R135 ;  /* 0x000000ffff7e2224 */ /* 0x002fc600078e0087 */
[----:B------:R0:W5:Y:S01]  /*6190*/  @P4 LDG.E.U8 R132, desc[UR20][R124.64] ;  /* 0x000000147c844981 */ /* 0x000162000c1e1100 */
[--C-:B------:R-:W-:Y:S01]  /*61a0*/  @P2 IMAD.MOV.U32 R127, RZ, RZ, R134.reuse ;  /* 0x000000ffff7f2224 */ /* 0x100fe200078e0086 */
[-C--:B------:R-:W-:Y:S02]  /*61b0*/  IADD3 RZ, P4, PT, R94, R135.reuse, RZ ;  /* 0x000000875eff7210 */ /* 0x080fe40007f9e0ff */
[-C--:B------:R-:W-:Y:S02]  /*61c0*/  IADD3 RZ, P5, PT, R90, R135.reuse, RZ ;  /* 0x000000875aff7210 */ /* 0x080fe40007fbe0ff */
[----:B------:R1:W5:Y:S01]  /*61d0*/  @P2 LDG.E.U8 R192, desc[UR20][R126.64] ;  /* 0x000000147ec02981 */ /* 0x000362000c1e1100 */
[C---:B------:R-:W-:Y:S01]  /*61e0*/  ISETP.GT.AND P2, PT, R55.reuse, 0x3a, PT ;  /* 0x0000003a3700780c */ /* 0x040fe20003f44270 */
[----:B------:R-:W-:Y:S01]  /*61f0*/  IMAD.X R131, R96, 0x1, R134, P4 ;  /* 0x0000000160837824 */ /* 0x000fe200020e0686 */
[----:B------:R-:W-:Y:S01]  /*6200*/  ISETP.GT.AND P4, PT, R55, 0x3b, PT ;  /* 0x0000003b3700780c */ /* 0x000fe20003f84270 */
[--C-:B------:R-:W-:Y:S01]  /*6210*/  IMAD.IADD R128, R90, 0x1, R135.reuse ;  /* 0x000000015a807824 */ /* 0x100fe200078e0287 */
[----:B------:R-:W-:Y:S01]  /*6220*/  PRMT R206, RZ, 0x7610, R206 ;  /* 0x00007610ffce7816 */ /* 0x000fe200000000ce */
[----:B------:R-:W-:Y:S01]  /*6230*/  IMAD.X R129, R92, 0x1, R134, P5 ;  /* 0x000000015c817824 */ /* 0x000fe200028e0686 */
[CC--:B------:R-:W-:Y:S01]  /*6240*/  IADD3 RZ, P6, PT, R95.reuse, R135.reuse, RZ ;  /* 0x000000875fff7210 */ /* 0x0c0fe20007fde0ff */
[----:B------:R-:W-:Y:S01]  /*6250*/  IMAD.IADD R130, R94, 0x1, R135 ;  /* 0x000000015e827824 */ /* 0x000fe200078e0287 */
[----:B------:R-:W-:Y:S01]  /*6260*/  PRMT R133, RZ, 0x7610, R133 ;  /* 0x00007610ff857816 */ /* 0x000fe20000000085 */
[----:B0-----:R-:W-:Y:S01]  /*6270*/  IMAD.IADD R124, R95, 0x1, R135 ;  /* 0x000000015f7c7824 */ /* 0x001fe200078e0287 */
[----:B------:R-:W5:Y:S01]  /*6280*/  @P3 LDG.E.U8 R206, desc[UR20][R128.64] ;  /* 0x0000001480ce3981 */ /* 0x000f62000c1e1100 */
[----:B------:R-:W-:Y:S01]  /*6290*/  PRMT R208, RZ, 0x7610, R208 ;  /* 0x00007610ffd07816 */ /* 0x000fe200000000d0 */
[----:B------:R-:W-:Y:S01]  /*62a0*/  IMAD.X R125, R97, 0x1, R134, P6 ;  /* 0x00000001617d7824 */ /* 0x000fe200030e0686 */
[----:B------:R-:W-:Y:S01]  /*62b0*/  ISETP.GT.AND P3, PT, R55, 0x3c, PT ;  /* 0x0000003c3700780c */ /* 0x000fe20003f64270 */
[----:B------:R0:W5:Y:S01]  /*62c0*/  @P2 LDG.E.U8 R133, desc[UR20][R130.64] ;  /* 0x0000001482852981 */ /* 0x000162000c1e1100 */
[----:B------:R-:W-:-:S02]  /*62d0*/  IADD3 RZ, P5, PT, R98, R135, RZ ;  /* 0x0000008762ff7210 */ /* 0x000fc40007fbe0ff */
[----:B------:R-:W-:Y:S01]  /*62e0*/  ISETP.GT.AND P2, PT, R55, 0x3d, PT ;  /* 0x0000003d3700780c */ /* 0x000fe20003f44270 */
[----:B------:R0:W5:Y:S01]  /*62f0*/  @P4 LDG.E.U8 R208, desc[UR20][R124.64] ;  /* 0x000000147cd04981 */ /* 0x000162000c1e1100 */
[----:B------:R-:W-:Y:S01]  /*6300*/  IADD3 RZ, P4, PT, R105, R135, RZ ;  /* 0x0000008769ff7210 */ /* 0x000fe20007f9e0ff */
[----:B-1----:R-:W-:Y:S01]  /*6310*/  IMAD.IADD R126, R98, 0x1, R135 ;  /* 0x00000001627e7824 */ /* 0x002fe200078e0287 */
[----:B------:R-:W-:Y:S01]  /*6320*/  PRMT R181, RZ, 0x7610, R181 ;  /* 0x00007610ffb57816 */ /* 0x000fe200000000b5 */
[----:B------:R-:W-:Y:S01]  /*6330*/  IMAD.X R127, R99, 0x1, R134, P5 ;  /* 0x00000001637f7824 */ /* 0x000fe200028e0686 */
[----:B0-----:R-:W-:Y:S01]  /*6340*/  PRMT R130, RZ, 0x7610, R130 ;  /* 0x00007610ff827816 */ /* 0x001fe20000000082 */
[----:B------:R-:W-:Y:S02]  /*6350*/  IMAD.IADD R128, R105, 0x1, R135 ;  /* 0x0000000169807824 */ /* 0x000fe400078e0287 */
[----:B------:R-:W-:Y:S01]  /*6360*/  IMAD.X R129, R106, 0x1, R134, P4 ;  /* 0x000000016a817824 */ /* 0x000fe200020e0686 */
[----:B------:R0:W5:Y:S01]  /*6370*/  @P3 LDG.E.U8 R181, desc[UR20][R126.64] ;  /* 0x000000147eb53981 */ /* 0x000162000c1e1100 */
[----:B------:R-:W-:-:S02]  /*6380*/  ISETP.GT.AND P4, PT, R55, 0x3e, PT ;  /* 0x0000003e3700780c */ /* 0x000fc40003f84270 */
[----:B------:R-:W-:Y:S01]  /*6390*/  ISETP.GT.AND P3, PT, R55, 0x3f, PT ;  /* 0x0000003f3700780c */ /* 0x000fe20003f64270 */
[----:B------:R1:W5:Y:S01]  /*63a0*/  @P2 LDG.E.U8 R130, desc[UR20][R128.64] ;  /* 0x0000001480822981 */ /* 0x000362000c1e1100 */
[CC--:B------:R-:W-:Y:S02]  /*63b0*/  IADD3 RZ, P5, PT, R107.reuse, R135.reuse, RZ ;  /* 0x000000876bff7210 */ /* 0x0c0fe40007fbe0ff */
[C---:B------:R-:W-:Y:S01]  /*63c0*/  IADD3 RZ, P2, PT, R110.reuse, R135, RZ ;  /* 0x000000876eff7210 */ /* 0x040fe20007f5e0ff */
[----:B------:R-:W-:Y:S01]  /*63d0*/  IMAD.IADD R124, R107, 0x1, R135 ;  /* 0x000000016b7c7824 */ /* 0x000fe200078e0287 */
[----:B------:R-:W-:Y:S01]  /*63e0*/  PRMT R131, RZ, 0x7610, R131 ;  /* 0x00007610ff837816 */ /* 0x000fe20000000083 */
[----:B------:R-:W-:Y:S01]  /*63f0*/  IMAD.X R125, R109, 0x1, R134, P5 ;  /* 0x000000016d7d7824 */ /* 0x000fe200028e0686 */
[----:B------:R-:W-:Y:S01]  /*6400*/  PRMT R210, RZ, 0x7610, R210 ;  /* 0x00007610ffd27816 */ /* 0x000fe200000000d2 */
[----:B0-----:R-:W-:Y:S02]  /*6410*/  IMAD.IADD R126, R110, 0x1, R135 ;  /* 0x000000016e7e7824 */ /* 0x001fe400078e0287 */
[----:B------:R-:W-:Y:S01]  /*6420*/  IMAD.X R127, R112, 0x1, R134, P2 ;  /* 0x00000001707f7824 */ /* 0x000fe200010e0686 */
[----:B------:R0:W5:Y:S04]  /*6430*/  @P4 LDG.E.U8 R131, desc[UR20][R124.64] ;  /* 0x000000147c834981 */ /* 0x000168000c1e1100 */
[----:B------:R0:W5:Y:S01]  /*6440*/  @P3 LDG.E.U8 R210, desc[UR20][R126.64] ;  /* 0x000000147ed23981 */ /* 0x000162000c1e1100 */
[----:B------:R-:W-:Y:S01]  /*6450*/  BAR.SYNC.DEFER_BLOCKING 0x0 ;  /* 0x0000000000007b1d */ /* 0x000fe20000010000 */
[----:B------:R-:W-:-:S02]  /*6460*/  ISETP.GE.AND P6, PT, R4, R55, PT ;  /* 0x000000370400720c */ /* 0x000fc40003fc6270 */
[----:B------:R-:W-:Y:S02]  /*6470*/  PRMT R183, RZ, 0x7610, R183 ;  /* 0x00007610ffb77816 */ /* 0x000fe400000000b7 */
[----:B-1----:R-:W-:Y:S02]  /*6480*/  PRMT R129, RZ, 0x7610, R129 ;  /* 0x00007610ff817816 */ /* 0x002fe40000000081 */
[----:B------:R-:W-:Y:S02]  /*6490*/  PRMT R185, RZ, 0x7610, R185 ;  /* 0x00007610ffb97816 */ /* 0x000fe400000000b9 */
[----:B------:R-:W-:Y:S02]  /*64a0*/  PRMT R189, RZ, 0x7610, R189 ;  /* 0x00007610ffbd7816 */ /* 0x000fe400000000bd */
[----:B0-----:R-:W-:Y:S02]  /*64b0*/  PRMT R125, RZ, 0x7610, R125 ;  /* 0x00007610ff7d7816 */ /* 0x001fe4000000007d */
[----:B------:R-:W-:-:S02]  /*64c0*/  PRMT R127, RZ, 0x7610, R127 ;  /* 0x00007610ff7f7816 */ /* 0x000fc4000000007f */
[----:B------:R-:W-:Y:S02]  /*64d0*/  PRMT R187, RZ, 0x7610, R187 ;  /* 0x00007610ffbb7816 */ /* 0x000fe400000000bb */
[----:B------:R-:W-:Y:S01]  /*64e0*/  PRMT R191, RZ, 0x7610, R191 ;  /* 0x00007610ffbf7816 */ /* 0x000fe200000000bf */
[----:B------:R-:W5:Y:S04]  /*64f0*/  @!P6 LDG.E.U8 R183, desc[UR20][R6.64] ;  /* 0x0000001406b7e981 */ /* 0x000f68000c1e1100 */
[----:B------:R-:W5:Y:S04]  /*6500*/  @!P6 LDG.E.U8 R129, desc[UR20][R10.64] ;  /* 0x000000140a81e981 */ /* 0x000f68000c1e1100 */
[----:B------:R-:W5:Y:S04]  /*6510*/  @!P6 LDG.E.U8 R185, desc[UR20][R14.64] ;  /* 0x000000140eb9e981 */ /* 0x000f68000c1e1100 */
[----:B------:R-:W5:Y:S04]  /*6520*/  @!P6 LDG.E.U8 R189, desc[UR20][R18.64] ;  /* 0x0000001412bde981 */ /* 0x000f68000c1e1100 */
[----:B------:R-:W5:Y:S04]  /*6530*/  @!P6 LDG.E.U8 R125, desc[UR20][R8.64] ;  /* 0x00000014087de981 */ /* 0x000f68000c1e1100 */
[----:B------:R-:W5:Y:S04]  /*6540*/  @!P6 LDG.E.U8 R127, desc[UR20][R12.64] ;  /* 0x000000140c7fe981 */ /* 0x000f68000c1e1100 */
[----:B------:R-:W5:Y:S04]  /*6550*/  @!P6 LDG.E.U8 R187, desc[UR20][R16.64] ;  /* 0x0000001410bbe981 */ /* 0x000f68000c1e1100 */
[----:B------:R-:W5:Y:S04]  /*6560*/  @!P6 LDG.E.U8 R191, desc[UR20][R20.64] ;  /* 0x0000001414bfe981 */ /* 0x000f68000c1e1100 */
[----:B--2---:R0:W-:Y:S04]  /*6570*/  STS.U8 [R113+UR9+0x4400], R136 ;  /* 0x0044008871007988 */ /* 0x0041e80008000009 */
[----:B------:R0:W-:Y:S04]  /*6580*/  STS.U8 [R113+UR9+0x4800], R138 ;  /* 0x0048008a71007988 */ /* 0x0001e80008000009 */
[----:B------:R0:W-:Y:S04]  /*6590*/  STS.U8 [R113+UR9+0x4c00], R164 ;  /* 0x004c00a471007988 */ /* 0x0001e80008000009 */
[----:B---3--:R0:W-:Y:S01]  /*65a0*/  STS.U8 [R113+UR9+0x5000], R172 ;  /* 0x005000ac71007988 */ /* 0x0081e20008000009 */
[----:B------:R-:W-:Y:S01]  /*65b0*/  ULEA UR11, UR23, UR9, 0x3 ;  /* 0x00000009170b7291 */ /* 0x000fe2000f8e18ff */
[----:B------:R-:W-:-:S03]  /*65c0*/  UMOV UR4, UR5 ;  /* 0x0000000500047c82 */ /* 0x000fc60008000000 */
[----:B------:R-:W-:Y:S01]  /*65d0*/  UIADD3 UR11, UPT, UPT, UR11, 0x9000, URZ ;  /* 0x000090000b0b7890 */ /* 0x000fe2000fffe0ff */
[----:B----4-:R0:W-:Y:S04]  /*65e0*/  STS.U8 [R113+UR9+0x5400], R184 ;  /* 0x005400b871007988 */ /* 0x0101e80008000009 */
[----:B-----5:R0:W-:Y:S04]  /*65f0*/  STS.U8 [R113+UR9+0x5800], R196 ;  /* 0x005800c471007988 */ /* 0x0201e80008000009 */
        /* <DEDUP_REMOVED lines=66> */
[----:B------:R1:W-:Y:S06]  /*6a20*/  MEMBAR.ALL.CTA ;  /* 0x0000000000007992 */ /* 0x0003ec0000008000 */
[----:B-1----:R-:W1:Y:S02]  /*6a30*/  FENCE.VIEW.ASYNC.S ;  /* 0x00000000000073c6 */ /* 0x002e640000000000 */
[----:B-1----:R-:W-:Y:S06]  /*6a40*/  BAR.SYNC.DEFER_BLOCKING 0x0 ;  /* 0x0000000000007b1d */ /* 0x002fec0000010000 */
[----:B------:R-:W-:Y:S05]  /*6a50*/  @P0 BRA `(.L_x_9) ;  /* 0x0000000000540947 */ /* 0x000fea0003800000 */
[----:B------:R-:W-:Y:S02]  /*6a60*/  UIADD3 UR34, UPT, UPT, UR8, 0x20, URZ ;  /* 0x0000002008227890 */ /* 0x000fe4000fffe0ff */
[----:B------:R-:W-:Y:S01]  /*6a70*/  UIADD3 UR35, UPT, UPT, UR8, 0x20, URZ ;  /* 0x0000002008237890 */ /* 0x000fe2000fffe0ff */
[----:B------:R-:W-:Y:S01]  /*6a80*/  UMOV UR18, 0x0 ;  /* 0x0000000000127882 */ /* 0x000fe20000000000 */
[----:B------:R-:W-:Y:S01]  /*6a90*/  UMOV UR19, 0x8088010 ;  /* 0x0808801000137882 */ /* 0x000fe20000000000 */
[----:B------:R-:W-:Y:S01]  /*6aa0*/  UMOV UR16, UR22 ;  /* 0x0000001600107c82 */ /* 0x000fe20008000000 */
[----:B------:R-:W-:Y:S01]  /*6ab0*/  UMOV UR17, 0x40004040 ;  /* 0x4000404000117882 */ /* 0x000fe20000000000 */
[----:B------:R-:W-:Y:S01]  /*6ac0*/  UMOV UR32, 0x0 ;  /* 0x0000000000207882 */ /* 0x000fe20000000000 */
[----:B------:R-:W-:Y:S01]  /*6ad0*/  UMOV UR33, 0x8088010 ;  /* 0x0808801000217882 */ /* 0x000fe20000000000 */
[----:B------:R-:W-:Y:S01]  /*6ae0*/  UMOV UR36, 0x0 ;  /* 0x0000000000247882 */ /* 0x000fe20000000000 */
[----:B------:R-:W-:Y:S01]  /*6af0*/  UMOV UR37, 0x8088010 ;  /* 0x0808801000257882 */ /* 0x000fe20000000000 */
[----:B------:R-:W-:Y:S01]  /*6b00*/  UMOV UR6, UR11 ;  /* 0x0000000b00067c82 */ /* 0x000fe20008000000 */
[----:B------:R-:W-:Y:S01]  /*6b10*/  UMOV UR7, URZ ;  /* 0x000000ff00077c82 */ /* 0x000fe20008000000 */
[----:B------:R1:W-:Y:S01]  /*6b20*/  UTCQMMA gdesc[UR16], gdesc[UR12], tmem[UR8], tmem[UR18], idesc[UR19], UPT ;  /* 0x00ff120c100075ea */ /* 0x0003e2000b800308 */
[----:B------:R-:W-:Y:S01]  /*6b30*/  UMOV UR38, 0x0 ;  /* 0x0000000000267882 */ /* 0x000fe20000000000 */
[----:B------:R-:W-:Y:S01]  /*6b40*/  UMOV UR39, 0x8088010 ;  /* 0x0808801000277882 */ /* 0x000fe20000000000 */
[----:B------:R1:W-:Y:S01]  /*6b50*/  UTCQMMA gdesc[UR30], gdesc[UR14], tmem[UR8], tmem[UR32], idesc[UR33], UPT ;  /* 0x00ff200e1e0075ea */ /* 0x0003e2000b800308 */
[----:B------:R-:W-:Y:S01]  /*6b60*/  UMOV UR5, UR6 ;  /* 0x0000000600057c82 */ /* 0x000fe20008000000 */
[----:B------:R1:W-:Y:S01]  /*6b70*/  UTCQMMA gdesc[UR24], gdesc[UR12], tmem[UR34], tmem[UR36], idesc[UR37], UPT ;  /* 0x00ff240c180075ea */ /* 0x0003e2000b800322 */
[----:B------:R1:W-:Y:S01]  /*6b80*/  UTCQMMA gdesc[UR26], gdesc[UR14], tmem[UR35], tmem[UR38], idesc[UR39], UPT ;  /* 0x00ff260e1a0075ea */ /* 0x0003e2000b800323 */
[----:B------:R1:W-:Y:S01]  /*6b90*/  UTCBAR [UR5], URZ ;  /* 0x000000ff050073e9 */ /* 0x0003e200080000ff */
[----:B------:R-:W-:Y:S01]  /*6ba0*/  NOP ;  /* 0x0000000000007918 */ /* 0x000fe20000000000 */
.L_x_9:
[----:B------:R-:W-:Y:S01]  /*6bb0*/  UIADD3 UR23, UPT, UPT, UR23, 0x1, URZ ;  /* 0x0000000117177890 */ /* 0x000fe2000fffe0ff */
[----:B------:R-:W-:Y:S01]  /*6bc0*/  IADD3 R135, P2, PT, R123, R135, RZ ;  /* 0x000000877b877210 */ /* 0x000fe20007f5e0ff */
[----:B------:R-:W-:Y:S01]  /*6bd0*/  UIADD3 UR28, UPT, UPT, UR28, -0x1, URZ ;  /* 0xffffffff1c1c7890 */ /* 0x000fe2000fffe0ff */
[----:B0-----:R-:W-:Y:S01]  /*6be0*/  SHF.R.S32.HI R125, RZ, 0x1f, R123 ;  /* 0x0000001fff7d7819 */ /* 0x001fe2000001147b */
[----:B------:R-:W-:Y:S01]  /*6bf0*/  UISETP.GT.AND UP1, UPT, UR23, 0x1, UPT ;  /* 0x000000011700788c */ /* 0x000fe2000bf24270 */
[----:B------:R-:W-:Y:S02]  /*6c00*/  VIADD R55, R55, 0xffffffc0 ;  /* 0xffffffc037377836 */ /* 0x000fe40000000000 */
[----:B------:R-:W-:Y:S01]  /*6c10*/  IMAD.U32 R124, RZ, RZ, UR4 ;  /* 0x00000004ff7c7e24 */ /* 0x000fe2000f8e00ff */
[----:B-1----:R-:W-:Y:S01]  /*6c20*/  USEL UR5, URZ, 0x1, !UP1 ;  /* 0x00000001ff057887 */ /* 0x002fe2000c800000 */
[----:B------:R-:W-:Y:S01]  /*6c30*/  IMAD.X R134, R125, 0x1, R134, P2 ;  /* 0x000000017d867824 */ /* 0x000fe200010e0686 */
[----:B------:R-:W-:-:S02]  /*6c40*/  USEL UR23, UR23, URZ, !UP1 ;  /* 0x000000ff17177287 */ /* 0x000fc4000c800000 */
[----:B------:R-:W-:Y:S02]  /*6c50*/  UISETP.NE.U32.AND UP1, UPT, UR28, URZ, UPT ;  /* 0x000000ff1c00728c */ /* 0x000fe4000bf25070 */
[----:B------:R-:W-:-:S07]  /*6c60*/  ULOP3.LUT UR5, UR4, UR5, URZ, 0x3c, !UPT ;  /* 0x0000000504057292 */ /* 0x000fce000f8e3cff */
[----:B------:R-:W-:Y:S05]  /*6c70*/  BRA.U UP1, `(.L_x_10) ;  /* 0xffffffe101007547 */ /* 0x000fea000b83ffff */
.L_x_7:
[----:B------:R-:W-:Y:S01]  /*6c80*/  ISETP.GE.AND P0, PT, R102, 0x40, PT ;  /* 0x000000406600780c */ /* 0x000fe20003f06270 */
[----:B------:R-:W0:Y:S01]  /*6c90*/  LDCU UR5, c[0x0][0x3b4] ;  /* 0x00007680ff0577ac */ /* 0x000e220008000800 */
[----:B------:R-:W1:Y:S11]  /*6ca0*/  LDCU.128 UR12, c[0x0][0x390] ;  /* 0x00007200ff0c77ac */ /* 0x000e760008000c00 */
[----:B------:R-:W-:Y:S05]  /*6cb0*/  @!P0 BRA `(.L_x_11) ;  /* 0x0000000000108947 */ /* 0x000fea0003800000 */
[----:B------:R-:W-:-:S06]  /*6cc0*/  USHF.L.U32 UR4, UR4, 0x1f, URZ ;  /* 0x0000001f04047899 */ /* 0x000fcc00080006ff */
[----:B------:R-:W-:-:S04]  /*6cd0*/  IMAD.U32 R3, RZ, RZ, UR4 ;  /* 0x00000004ff037e24 */ /* 0x000fc8000f8e00ff */
[----:B------:R-:W3:Y:S02]  /*6ce0*/  SYNCS.PHASECHK.TRANS64.TRYWAIT P0, [UR11], R3 ;  /* 0x00000003ff0075a7 */ /* 0x000ee4000800110b */
[----:B---3--:R-:W-:Y:S05]  /*6cf0*/  @!P0 BRA `(.L_x_12) ;  /* 0x0000001000c88947 */ /* 0x008fea0003800000 */
.L_x_11:
[----:B------:R-:W-:Y:S01]  /*6d00*/  BAR.SYNC.DEFER_BLOCKING 0x0 ;  /* 0x0000000000007b1d */ /* 0x000fe20000010000 */
[----:B------:R-:W-:Y:S01]  /*6d10*/  VIADD R3, R0, 0x1 ;  /* 0x0000000100037836 */ /* 0x000fe20000000000 */
[C---:B-1----:R-:W-:Y:S01]  /*6d20*/  ISETP.GE.AND P0, PT, R2.reuse, UR14, PT ;  /* 0x0000000e02007c0c */ /* 0x042fe2000bf06270 */
[----:B0-----:R-:W-:Y:S02]  /*6d30*/  IMAD R2, R2, UR5, RZ ;  /* 0x0000000502027c24 */ /* 0x001fe4000f8e02ff */
[C---:B------:R-:W-:Y:S01]  /*6d40*/  VIADD R37, R0.reuse, 0x2 ;  /* 0x0000000200257836 */ /* 0x040fe20000000000 */
[----:B------:R-:W0:Y:S01]  /*6d50*/  LDCU UR4, c[0x0][0x3b8] ;  /* 0x00007700ff0477ac */ /* 0x000e220008000800 */
[----:B------:R-:W-:Y:S01]  /*6d60*/  ISETP.LT.AND P4, PT, R3, UR15, !P0 ;  /* 0x0000000f03007c0c */ /* 0x000fe2000c781270 */
[----:B------:R-:W-:Y:S01]  /*6d70*/  VIADD R36, R0, 0x3 ;  /* 0x0000000300247836 */ /* 0x000fe20000000000 */
[----:B------:R-:W-:Y:S01]  /*6d80*/  IADD3 R42, P2, PT, R2, UR12, RZ ;  /* 0x0000000c022a7c10 */ /* 0x000fe2000ff5e0ff */
[C---:B------:R-:W-:Y:S01]  /*6d90*/  VIADD R39, R0.reuse, 0x4 ;  /* 0x0000000400277836 */ /* 0x040fe20000000000 */
[----:B------:R-:W-:Y:S01]  /*6da0*/  ISETP.LT.AND P3, PT, R37, UR15, !P0 ;  /* 0x0000000f25007c0c */ /* 0x000fe2000c761270 */
[----:B------:R-:W-:Y:S01]  /*6db0*/  VIADD R43, R0, 0x5 ;  /* 0x00000005002b7836 */ /* 0x000fe20000000000 */
[----:B------:R-:W-:-:S02]  /*6dc0*/  LEA.HI.X.SX32 R44, R2, UR13, 0x1, P2 ;  /* 0x0000000d022c7c11 */ /* 0x000fc400090f0eff */
[----:B------:R-:W-:Y:S02]  /*6dd0*/  ISETP.LT.AND P6, PT, R36, UR15, !P0 ;  /* 0x0000000f24007c0c */ /* 0x000fe4000c7c1270 */
[C---:B------:R-:W-:Y:S01]  /*6de0*/  ISETP.LT.AND P5, PT, R0.reuse, UR15, !P0 ;  /* 0x0000000f00007c0c */ /* 0x040fe2000c7a1270 */
[----:B------:R-:W1:Y:S02]  /*6df0*/  @!P1 SYNCS.CCTL.IV [UR9+0x9000] ;  /* 0x00900000ff0099b1 */ /* 0x000e640008000009 */
[----:B-1----:R-:W-:Y:S01]  /*6e00*/  BAR.SYNC.DEFER_BLOCKING 0x0 ;  /* 0x0000000000007b1d */ /* 0x002fe20000010000 */
[----:B0-----:R-:W-:-:S05]  /*6e10*/  IMAD R3, R0, UR4, RZ ;  /* 0x0000000400037c24 */ /* 0x001fca000f8e02ff */
[----:B------:R-:W-:Y:S01]  /*6e20*/  IADD3 R2, P2, PT, R3, R42, RZ ;  /* 0x0000002a03027210 */ /* 0x000fe20007f5e0ff */
[----:B------:R-:W0:Y:S01]  /*6e30*/  LDTM.x32 R4, tmem[UR10] ;  /* 0x0000000a000479ee */ /* 0x000e2200082c0000 */
[----:B------:R-:W1:Y:S01]  /*6e40*/  @!P1 SYNCS.CCTL.IV [UR9+0x9008] ;  /* 0x00900800ff0099b1 */ /* 0x000e620008000009 */
[----:B------:R-:W-:Y:S01]  /*6e50*/  NOP ;  /* 0x0000000000007918 */ /* 0x000fe20000000000 */
[----:B0-----:R-:W-:Y:S01]  /*6e60*/  F2FP.SATFINITE.E4M3.F32.PACK_AB_MERGE_C R41, R5, R4, RZ ;  /* 0x000000040529723e */ /* 0x001fe200048070ff */
[C---:B------:R-:W-:Y:S01]  /*6e70*/  VIADD R5, R3.reuse, UR4 ;  /* 0x0000000403057c36 */ /* 0x040fe20008000000 */
[----:B------:R-:W-:Y:S02]  /*6e80*/  LEA.HI.X.SX32 R3, R3, R44, 0x1, P2 ;  /* 0x0000002c03037211 */ /* 0x000fe400010f0eff */
[----:B------:R-:W-:Y:S01]  /*6e90*/  PRMT R45, R41, 0x9910, RZ ;  /* 0x00009910292d7816 */ /* 0x000fe200000000ff */
[C---:B------:R-:W-:Y:S01]  /*6ea0*/  VIADD R37, R5.reuse, UR4 ;  /* 0x0000000405257c36 */ /* 0x040fe20008000000 */
[-C--:B------:R-:W-:Y:S01]  /*6eb0*/  IADD3 R4, P1, PT, R5, R42.reuse, RZ ;  /* 0x0000002a05047210 */ /* 0x080fe20007f3e0ff */
[----:B------:R0:W-:Y:S01]  /*6ec0*/  @P5 STG.E.U8 desc[UR20][R2.64], R41 ;  /* 0x0000002902005986 */ /* 0x0001e2000c101114 */
[----:B------:R-:W-:Y:S01]  /*6ed0*/  SHF.R.S32.HI R45, RZ, 0x8, R45 ;  /* 0x00000008ff2d7819 */ /* 0x000fe2000001142d */
[C---:B------:R-:W-:Y:S01]  /*6ee0*/  VIADD R40, R37.reuse, UR4 ;  /* 0x0000000425287c36 */ /* 0x040fe20008000000 */
[----:B------:R-:W-:-:S02]  /*6ef0*/  IADD3 R36, P2, PT, R37, R42, RZ ;  /* 0x0000002a25247210 */ /* 0x000fc40007f5e0ff */
[----:B------:R-:W-:Y:S02]  /*6f00*/  LEA.HI.X.SX32 R5, R5, R44, 0x1, P1 ;  /* 0x0000002c05057211 */ /* 0x000fe400008f0eff */
[----:B------:R-:W-:Y:S02]  /*6f10*/  IADD3 R38, P1, PT, R40, R42, RZ ;  /* 0x0000002a28267210 */ /* 0x000fe40007f3e0ff */
[-C--:B------:R-:W-:Y:S01]  /*6f20*/  LEA.HI.X.SX32 R37, R37, R44.reuse, 0x1, P2 ;  /* 0x0000002c25257211 */ /* 0x080fe200010f0eff */
[----:B------:R3:W-:Y:S01]  /*6f30*/  @P4 STG.E.U8 desc[UR20][R4.64], R45 ;  /* 0x0000002d04004986 */ /* 0x0007e2000c101114 */
[----:B------:R-:W-:Y:S01]  /*6f40*/  ISETP.LT.AND P2, PT, R39, UR15, !P0 ;  /* 0x0000000f27007c0c */ /* 0x000fe2000c741270 */
[----:B0-----:R-:W-:Y:S01]  /*6f50*/  VIADD R2, R0, 0x8 ;  /* 0x0000000800027836 */ /* 0x001fe20000000000 */
[C---:B------:R-:W-:Y:S01]  /*6f60*/  LEA.HI.X.SX32 R39, R40.reuse, R44, 0x1, P1 ;  /* 0x0000002c28277211 */ /* 0x040fe200008f0eff */
[----:B------:R-:W-:Y:S01]  /*6f70*/  VIADD R40, R40, UR4 ;  /* 0x0000000428287c36 */ /* 0x000fe20008000000 */
[----:B------:R-:W-:-:S02]  /*6f80*/  ISETP.LT.AND P1, PT, R43, UR15, !P0 ;  /* 0x0000000f2b007c0c */ /* 0x000fc4000c721270 */
[----:B------:R-:W-:Y:S01]  /*6f90*/  F2FP.SATFINITE.E4M3.F32.PACK_AB_MERGE_C R43, R7, R6, RZ ;  /* 0x00000006072b723e */ /* 0x000fe200048070ff */
[----:B------:R-:W-:Y:S01]  /*6fa0*/  VIADD R6, R0, 0x6 ;  /* 0x0000000600067836 */ /* 0x000fe20000000000 */
[----:B------:R-:W-:Y:S02]  /*6fb0*/  F2FP.SATFINITE.E4M3.F32.PACK_AB_MERGE_C R9, R9, R8, RZ ;  /* 0x000000080909723e */ /* 0x000fe400048070ff */
[----:B------:R-:W-:Y:S01]  /*6fc0*/  PRMT R7, R43, 0x9910, RZ ;  /* 0x000099102b077816 */ /* 0x000fe200000000ff */
[----:B------:R0:W-:Y:S01]  /*6fd0*/  @P3 STG.E.U8 desc[UR20][R36.64], R43 ;  /* 0x0000002b24003986 */ /* 0x0001e2000c101114 */
[----:B------:R-:W-:Y:S01]  /*6fe0*/  ISETP.LT.AND P5, PT, R6, UR15, !P0 ;  /* 0x0000000f06007c0c */ /* 0x000fe2000c7a1270 */
[C---:B------:R-:W-:Y:S01]  /*6ff0*/  VIADD R6, R0.reuse, 0x7 ;  /* 0x0000000700067836 */ /* 0x040fe20000000000 */
[----:B------:R-:W-:Y:S01]  /*7000*/  SHF.R.S32.HI R41, RZ, 0x8, R7 ;  /* 0x00000008ff297819 */ /* 0x000fe20000011407 */
[----:B---3--:R-:W-:Y:S01]  /*7010*/  VIADD R4, R0, 0x9 ;  /* 0x0000000900047836 */ /* 0x008fe20000000000 */
[----:B------:R-:W-:-:S02]  /*7020*/  PRMT R3, R9, 0x9910, RZ ;  /* 0x0000991009037816 */ /* 0x000fc400000000ff */
[----:B------:R-:W-:Y:S01]  /*7030*/  ISETP.LT.AND P4, PT, R6, UR15, !P0 ;  /* 0x0000000f06007c0c */ /* 0x000fe2000c781270 */
[----:B------:R-:W-:Y:S01]  /*7040*/  @P6 STG.E.U8 desc[UR20][R38.64], R41 ;  /* 0x0000002926006986 */ /* 0x000fe2000c101114 */
[C---:B------:R-:W-:Y:S02]  /*7050*/  IADD3 R6, P3, PT, R40.reuse, R42, RZ ;  /* 0x0000002a28067210 */ /* 0x040fe40007f7e0ff */
[----:B------:R-:W-:Y:S01]  /*7060*/  F2FP.SATFINITE.E4M3.F32.PACK_AB_MERGE_C R11, R11, R10, RZ ;  /* 0x0000000a0b0b723e */ /* 0x000fe200048070ff */
[----:B0-----:R-:W-:Y:S01]  /*7070*/  IMAD.MOV.U32 R37, RZ, RZ, R3 ;  /* 0x000000ffff257224 */ /* 0x001fe200078e0003 */
[C---:B------:R-:W-:Y:S01]  /*7080*/  LEA.HI.X.SX32 R7, R40.reuse, R44, 0x1, P3 ;  /* 0x0000002c28077211 */ /* 0x040fe200018f0eff */
[----:B------:R-:W-:Y:S01]  /*7090*/  VIADD R40, R40, UR4 ;  /* 0x0000000428287c36 */ /* 0x000fe20008000000 */
[----:B------:R-:W-:Y:S01]  /*70a0*/  ISETP.LT.AND P3, PT, R2, UR15, !P0 ;  /* 0x0000000f02007c0c */ /* 0x000fe2000c761270 */
[----:B------:R-:W-:Y:S01]  /*70b0*/  VIADD R10, R0, 0xb ;  /* 0x0000000b000a7836 */ /* 0x000fe20000000000 */
[----:B------:R-:W-:Y:S01]  /*70c0*/  SHF.R.S32.HI R37, RZ, 0x8, R37 ;  /* 0x00000008ff257819 */ /* 0x000fe20000011425 */
[----:B------:R0:W-:Y:S01]  /*70d0*/  @P2 STG.E.U8 desc[UR20][R6.64], R9 ;  /* 0x0000000906002986 */ /* 0x0001e2000c101114 */
[C---:B------:R-:W-:Y:S01]  /*70e0*/  IADD3 R2, P2, PT, R40.reuse, R42, RZ ;  /* 0x0000002a28027210 */ /* 0x040fe20007f5e0ff */
[----:B------:R-:W-:Y:S01]  /*70f0*/  VIADD R5, R40, UR4 ;  /* 0x0000000428057c36 */ /* 0x000fe20008000000 */
[----:B------:R-:W-:-:S02]  /*7100*/  F2FP.SATFINITE.E4M3.F32.PACK_AB_MERGE_C R13, R13, R12, RZ ;  /* 0x0000000c0d0d723e */ /* 0x000fc400048070ff */
[----:B------:R-:W-:Y:S01]  /*7110*/  LEA.HI.X.SX32 R3, R40, R44, 0x1, P2 ;  /* 0x0000002c28037211 */ /* 0x000fe200010f0eff */
[C---:B------:R-:W-:Y:S01]  /*7120*/  VIADD R8, R5.reuse, UR4 ;  /* 0x0000000405087c36 */ /* 0x040fe20008000000 */
[----:B------:R-:W-:Y:S02]  /*7130*/  ISETP.LT.AND P2, PT, R4, UR15, !P0 ;  /* 0x0000000f04007c0c */ /* 0x000fe4000c741270 */
[----:B------:R-:W-:Y:S01]  /*7140*/  IADD3 R4, P6, PT, R5, R42, RZ ;  /* 0x0000002a05047210 */ /* 0x000fe20007fde0ff */
[----:B------:R3:W-:Y:S01]  /*7150*/  @P1 STG.E.U8 desc[UR20][R2.64], R37 ;  /* 0x0000002502001986 */ /* 0x0007e2000c101114 */
[----:B------:R-:W-:Y:S01]  /*7160*/  PRMT R12, R13, 0x9910, RZ ;  /* 0x000099100d0c7816 */ /* 0x000fe200000000ff */
[----:B0-----:R-:W-:Y:S01]  /*7170*/  VIADD R6, R0, 0xa ;  /* 0x0000000a00067836 */ /* 0x001fe20000000000 */
[----:B------:R-:W-:Y:S02]  /*7180*/  LEA.HI.X.SX32 R5, R5, R44, 0x1, P6 ;  /* 0x0000002c05057211 */ /* 0x000fe400030f0eff */
[----:B------:R-:W-:-:S02]  /*7190*/  PRMT R9, R11, 0x9910, RZ ;  /* 0x000099100b097816 */ /* 0x000fc400000000ff */
[----:B------:R-:W-:Y:S01]  /*71a0*/  ISETP.LT.AND P1, PT, R6, UR15, !P0 ;  /* 0x0000000f06007c0c */ /* 0x000fe2000c721270 */
[----:B------:R0:W-:Y:S01]  /*71b0*/  @P5 STG.E.U8 desc[UR20][R4.64], R11 ;  /* 0x0000000b04005986 */ /* 0x0001e2000c101114 */
[----:B------:R-:W-:Y:S02]  /*71c0*/  IADD3 R6, P6, PT, R8, R42, RZ ;  /* 0x0000002a08067210 */ /* 0x000fe40007fde0ff */
[----:B------:R-:W-:Y:S01]  /*71d0*/  F2FP.SATFINITE.E4M3.F32.PACK_AB_MERGE_C R15, R15, R14, RZ ;  /* 0x0000000e0f0f723e */ /* 0x000fe200048070ff */
[----:B------:R-:W-:Y:S01]  /*71e0*/  VIADD R14, R0, 0x1e ;  /* 0x0000001e000e7836 */ /* 0x000fe20000000000 */
[C---:B------:R-:W-:Y:S01]  /*71f0*/  LEA.HI.X.SX32 R7, R8.reuse, R44, 0x1, P6 ;  /* 0x0000002c08077211 */ /* 0x040fe200030f0eff */
[----:B------:R-:W-:Y:S01]  /*7200*/  VIADD R8, R8, UR4 ;  /* 0x0000000408087c36 */ /* 0x000fe20008000000 */
[----:B---3--:R-:W-:Y:S02]  /*7210*/  SHF.R.S32.HI R37, RZ, 0x8, R9 ;  /* 0x00000008ff257819 */ /* 0x008fe40000011409 */
[----:B------:R-:W-:Y:S01]  /*7220*/  ISETP.LT.AND P5, PT, R10, UR15, !P0 ;  /* 0x0000000f0a007c0c */ /* 0x000fe2000c7a1270 */
[C---:B------:R-:W-:Y:S01]  /*7230*/  VIADD R9, R8.reuse, UR4 ;  /* 0x0000000408097c36 */ /* 0x040fe20008000000 */
[----:B------:R-:W-:Y:S01]  /*7240*/  F2FP.SATFINITE.E4M3.F32.PACK_AB_MERGE_C R17, R17, R16, RZ ;  /* 0x000000101111723e */ /* 0x000fe200048070ff */
[----:B------:R3:W-:Y:S01]  /*7250*/  @P4 STG.E.U8 desc[UR20][R6.64], R37 ;  /* 0x0000002506004986 */ /* 0x0007e2000c101114 */
[-C--:B------:R-:W-:Y:S01]  /*7260*/  IADD3 R2, P4, PT, R8, R42.reuse, RZ ;  /* 0x0000002a08027210 */ /* 0x080fe20007f9e0ff */
[----:B0-----:R-:W-:Y:S01]  /*7270*/  IMAD.MOV.U32 R11, RZ, RZ, R12 ;  /* 0x000000ffff0b7224 */ /* 0x001fe200078e000c */
[C---:B------:R-:W-:Y:S01]  /*7280*/  IADD3 R4, P6, PT, R9.reuse, R42, RZ ;  /* 0x0000002a09047210 */ /* 0x040fe20007fde0ff */
[----:B------:R-:W-:Y:S01]  /*7290*/  VIADD R10, R0, 0xc ;  /* 0x0000000c000a7836 */ /* 0x000fe20000000000 */
[-C--:B------:R-:W-:Y:S01]  /*72a0*/  LEA.HI.X.SX32 R3, R8, R44.reuse, 0x1, P4 ;  /* 0x0000002c08037211 */ /* 0x080fe200020f0eff */
[----:B------:R-:W-:Y:S01]  /*72b0*/  VIADD R8, R0, 0xd ;  /* 0x0000000d00087836 */ /* 0x000fe20000000000 */
[C---:B------:R-:W-:Y:S01]  /*72c0*/  LEA.HI.X.SX32 R5, R9.reuse, R44, 0x1, P6 ;  /* 0x0000002c09057211 */ /* 0x040fe200030f0eff */
[----:B------:R-:W-:Y:S01]  /*72d0*/  VIADD R9, R9, UR4 ;  /* 0x0000000409097c36 */ /* 0x000fe20008000000 */
[----:B------:R-:W-:Y:S01]  /*72e0*/  SHF.R.S32.HI R11, RZ, 0x8, R11 ;  /* 0x00000008ff0b7819 */ /* 0x000fe2000001140b */
[----:B------:R0:W-:Y:S01]  /*72f0*/  @P3 STG.E.U8 desc[UR20][R2.64], R13 ;  /* 0x0000000d02003986 */ /* 0x0001e2000c101114 */
[----:B------:R-:W-:Y:S01]  /*7300*/  ISETP.LT.AND P3, PT, R8, UR15, !P0 ;  /* 0x0000000f08007c0c */ /* 0x000fe2000c761270 */
[----:B------:R-:W-:Y:S01]  /*7310*/  VIADD R8, R9, UR4 ;  /* 0x0000000409087c36 */ /* 0x000fe20008000000 */
[----:B------:R-:W-:Y:S01]  /*7320*/  PRMT R12, R15, 0x9910, RZ ;  /* 0x000099100f0c7816 */ /* 0x000fe200000000ff */
[----:B------:R4:W-:Y:S01]  /*7330*/  @P2 STG.E.U8 desc[UR20][R4.64], R11 ;  /* 0x0000000b04002986 */ /* 0x0009e2000c101114 */
[----:B---3--:R-:W-:-:S02]  /*7340*/  IADD3 R6, P2, PT, R9, R42, RZ ;  /* 0x0000002a09067210 */ /* 0x008fc40007f5e0ff */
[----:B------:R-:W-:Y:S01]  /*7350*/  ISETP.LT.AND P4, PT, R10, UR15, !P0 ;  /* 0x0000000f0a007c0c */ /* 0x000fe2000c781270 */
[----:B------:R-:W-:Y:S01]  /*7360*/  VIADD R10, R0, 0xe ;  /* 0x0000000e000a7836 */ /* 0x000fe20000000000 */
[----:B------:R-:W-:Y:S01]  /*7370*/  LEA.HI.X.SX32 R7, R9, R44, 0x1, P2 ;  /* 0x0000002c09077211 */ /* 0x000fe200010f0eff */
[----:B------:R-:W-:Y:S01]  /*7380*/  IMAD.MOV.U32 R9, RZ, RZ, R12 ;  /* 0x000000ffff097224 */ /* 0x000fe200078e000c */
[----:B------:R-:W-:Y:S02]  /*7390*/  PRMT R12, R17, 0x9910, RZ ;  /* 0x00009910110c7816 */ /* 0x000fe400000000ff */
[----:B0-----:R-:W-:Y:S01]  /*73a0*/  IADD3 R2, P6, PT, R8, R42, RZ ;  /* 0x0000002a08027210 */ /* 0x001fe20007fde0ff */
[----:B------:R0:W-:Y:S01]  /*73b0*/  @P1 STG.E.U8 desc[UR20][R6.64], R15 ;  /* 0x0000000f06001986 */ /* 0x0001e2000c101114 */
[----:B------:R-:W-:Y:S01]  /*73c0*/  ISETP.LT.AND P2, PT, R10, UR15, !P0 ;  /* 0x0000000f0a007c0c */ /* 0x000fe2000c741270 */
[----:B------:R-:W-:Y:S01]  /*73d0*/  VIADD R10, R0, 0xf ;  /* 0x0000000f000a7836 */ /* 0x000fe20000000000 */
[C---:B------:R-:W-:Y:S01]  /*73e0*/  LEA.HI.X.SX32 R3, R8.reuse, R44, 0x1, P6 ;  /* 0x0000002c08037211 */ /* 0x040fe200030f0eff */
[----:B------:R-:W-:Y:S01]  /*73f0*/  VIADD R8, R8, UR4 ;  /* 0x0000000408087c36 */ /* 0x000fe20008000000 */
[----:B----4-:R-:W-:-:S02]  /*7400*/  SHF.R.S32.HI R11, RZ, 0x8, R9 ;  /* 0x00000008ff0b7819 */ /* 0x010fc40000011409 */
[----:B------:R-:W-:Y:S01]  /*7410*/  F2FP.SATFINITE.E4M3.F32.PACK_AB_MERGE_C R19, R19, R18, RZ ;  /* 0x000000121313723e */ /* 0x000fe200048070ff */
[----:B------:R-:W-:Y:S01]  /*7420*/  VIADD R9, R8, UR4 ;  /* 0x0000000408097c36 */ /* 0x000fe20008000000 */
[----:B------:R-:W-:Y:S01]  /*7430*/  ISETP.LT.AND P1, PT, R10, UR15, !P0 ;  /* 0x0000000f0a007c0c */ /* 0x000fe2000c721270 */
[----:B------:R3:W-:Y:S01]  /*7440*/  @P5 STG.E.U8 desc[UR20][R2.64], R11 ;  /* 0x0000000b02005986 */ /* 0x0007e2000c101114 */
[-C--:B------:R-:W-:Y:S01]  /*7450*/  IADD3 R4, P5, PT, R8, R42.reuse, RZ ;  /* 0x0000002a08047210 */ /* 0x080fe20007fbe0ff */
[----:B------:R-:W-:Y:S01]  /*7460*/  VIADD R10, R0, 0x10 ;  /* 0x00000010000a7836 */ /* 0x000fe20000000000 */
[C---:B0-----:R-:W-:Y:S02]  /*7470*/  IADD3 R6, P6, PT, R9.reuse, R42, RZ ;  /* 0x0000002a09067210 */ /* 0x041fe40007fde0ff */
[-C--:B------:R-:W-:Y:S01]  /*7480*/  LEA.HI.X.SX32 R5, R8, R44.reuse, 0x1, P5 ;  /* 0x0000002c08057211 */ /* 0x080fe200028f0eff */
[----:B------:R-:W-:Y:S01]  /*7490*/  IMAD.MOV.U32 R8, RZ, RZ, R12 ;  /* 0x000000ffff087224 */ /* 0x000fe200078e000c */
[C---:B------:R-:W-:Y:S01]  /*74a0*/  LEA.HI.X.SX32 R7, R9.reuse, R44, 0x1, P6 ;  /* 0x0000002c09077211 */ /* 0x040fe200030f0eff */
[----:B------:R-:W-:Y:S01]  /*74b0*/  VIADD R9, R9, UR4 ;  /* 0x0000000409097c36 */ /* 0x000fe20008000000 */
[----:B------:R-:W-:Y:S01]  /*74c0*/  PRMT R12, R19, 0x9910, RZ ;  /* 0x00009910130c7816 */ /* 0x000fe200000000ff */
[----:B------:R0:W-:Y:S01]  /*74d0*/  @P4 STG.E.U8 desc[UR20][R4.64], R17 ;  /* 0x0000001104004986 */ /* 0x0001e2000c101114 */
[----:B------:R-:W-:Y:S01]  /*74e0*/  ISETP.LT.AND P5, PT, R10, UR15, !P0 ;  /* 0x0000000f0a007c0c */ /* 0x000fe2000c7a1270 */
[----:B------:R-:W-:Y:S01]  /*74f0*/  VIADD R10, R0, 0x11 ;  /* 0x00000011000a7836 */ /* 0x000fe20000000000 */
[----:B---3--:R-:W-:Y:S01]  /*7500*/  SHF.R.S32.HI R11, RZ, 0x8, R8 ;  /* 0x00000008ff0b7819 */ /* 0x008fe20000011408 */
[----:B------:R-:W-:Y:S01]  /*7510*/  VIADD R8, R9, UR4 ;  /* 0x0000000409087c36 */ /* 0x000fe20008000000 */
[----:B------:R-:W-:-:S02]  /*7520*/  F2FP.SATFINITE.E4M3.F32.PACK_AB_MERGE_C R21, R21, R20, RZ ;  /* 0x000000141515723e */ /* 0x000fc400048070ff */
[----:B------:R-:W-:Y:S01]  /*7530*/  ISETP.LT.AND P4, PT, R10, UR15, !P0 ;  /* 0x0000000f0a007c0c */ /* 0x000fe2000c781270 */
[----:B------:R3:W-:Y:S01]  /*7540*/  @P3 STG.E.U8 desc[UR20][R6.64], R11 ;  /* 0x0000000b06003986 */ /* 0x0007e2000c101114 */
[----:B------:R-:W-:Y:S01]  /*7550*/  IADD3 R2, P3, PT, R9, R42, RZ ;  /* 0x0000002a09027210 */ /* 0x000fe20007f7e0ff */
[----:B------:R-:W-:Y:S01]  /*7560*/  VIADD R10, R0, 0x12 ;  /* 0x00000012000a7836 */ /* 0x000fe20000000000 */
[----:B------:R-:W-:Y:S02]  /*7570*/  F2FP.SATFINITE.E4M3.F32.PACK_AB_MERGE_C R23, R23, R22, RZ ;  /* 0x000000161717723e */ /* 0x000fe400048070ff */
[----:B------:R-:W-:Y:S01]  /*7580*/  LEA.HI.X.SX32 R3, R9, R44, 0x1, P3 ;  /* 0x0000002c09037211 */ /* 0x000fe200018f0eff */
[----:B------:R-:W-:Y:S01]  /*7590*/  IMAD.MOV.U32 R9, RZ, RZ, R12 ;  /* 0x000000ffff097224 */ /* 0x000fe200078e000c */
[C---:B0-----:R-:W-:Y:S02]  /*75a0*/  IADD3 R4, P6, PT, R8.reuse, R42, RZ ;  /* 0x0000002a08047210 */ /* 0x041fe40007fde0ff */
[----:B------:R-:W-:Y:S01]  /*75b0*/  PRMT R12, R21, 0x9910, RZ ;  /* 0x00009910150c7816 */ /* 0x000fe200000000ff */
[----:B------:R0:W-:Y:S01]  /*75c0*/  @P2 STG.E.U8 desc[UR20][R2.64], R19 ;  /* 0x0000001302002986 */ /* 0x0001e2000c101114 */
[C---:B------:R-:W-:Y:S01]  /*75d0*/  LEA.HI.X.SX32 R5, R8.reuse, R44, 0x1, P6 ;  /* 0x0000002c08057211 */ /* 0x040fe200030f0eff */
[----:B------:R-:W-:Y:S01]  /*75e0*/  VIADD R8, R8, UR4 ;  /* 0x0000000408087c36 */ /* 0x000fe20008000000 */
[----:B---3--:R-:W-:-:S02]  /*75f0*/  SHF.R.S32.HI R11, RZ, 0x8, R9 ;  /* 0x00000008ff0b7819 */ /* 0x008fc40000011409 */
[----:B------:R-:W-:Y:S01]  /*7600*/  ISETP.LT.AND P3, PT, R10, UR15, !P0 ;  /* 0x0000000f0a007c0c */ /* 0x000fe2000c761270 */
[C---:B------:R-:W-:Y:S01]  /*7610*/  VIADD R9, R8.reuse, UR4 ;  /* 0x0000000408097c36 */ /* 0x040fe20008000000 */
[----:B------:R-:W-:Y:S01]  /*7620*/  F2FP.SATFINITE.E4M3.F32.PACK_AB_MERGE_C R25, R25, R24, RZ ;  /* 0x000000181919723e */ /* 0x000fe200048070ff */
[----:B------:R3:W-:Y:S01]  /*7630*/  @P1 STG.E.U8 desc[UR20][R4.64], R11 ;  /* 0x0000000b04001986 */ /* 0x0007e2000c101114 */
[----:B------:R-:W-:Y:S01]  /*7640*/  IADD3 R6, P1, PT, R8, R42, RZ ;  /* 0x0000002a08067210 */ /* 0x000fe20007f3e0ff */
[----:B------:R-:W-:Y:S01]  /*7650*/  VIADD R10, R0, 0x13 ;  /* 0x00000013000a7836 */ /* 0x000fe20000000000 */
[----:B------:R-:W-:Y:S02]  /*7660*/  F2FP.SATFINITE.E4M3.F32.PACK_AB_MERGE_C R27, R27, R26, RZ ;  /* 0x0000001a1b1b723e */ /* 0x000fe400048070ff */
[----:B------:R-:W-:Y:S01]  /*7670*/  LEA.HI.X.SX32 R7, R8, R44, 0x1, P1 ;  /* 0x0000002c08077211 */ /* 0x000fe200008f0eff */
[----:B------:R-:W-:Y:S01]  /*7680*/  IMAD.MOV.U32 R8, RZ, RZ, R12 ;  /* 0x000000ffff087224 */ /* 0x000fe200078e000c */
[----:B0-----:R-:W-:-:S02]  /*7690*/  IADD3 R2, P6, PT, R9, R42, RZ ;  /* 0x0000002a09027210 */ /* 0x001fc40007fde0ff */
[----:B------:R-:W-:Y:S01]  /*76a0*/  PRMT R12, R23, 0x9910, RZ ;  /* 0x00009910170c7816 */ /* 0x000fe200000000ff */
[----:B------:R0:W-:Y:S01]  /*76b0*/  @P5 STG.E.U8 desc[UR20][R6.64], R21 ;  /* 0x0000001506005986 */ /* 0x0001e2000c101114 */
[C---:B------:R-:W-:Y:S01]  /*76c0*/  LEA.HI.X.SX32 R3, R9.reuse, R44, 0x1, P6 ;  /* 0x0000002c09037211 */ /* 0x040fe200030f0eff */
[----:B------:R-:W-:Y:S01]  /*76d0*/  VIADD R9, R9, UR4 ;  /* 0x0000000409097c36 */ /* 0x000fe20008000000 */
[----:B---3--:R-:W-:Y:S02]  /*76e0*/  SHF.R.S32.HI R11, RZ, 0x8, R8 ;  /* 0x00000008ff0b7819 */ /* 0x008fe40000011408 */
[----:B------:R-:W-:Y:S01]  /*76f0*/  ISETP.LT.AND P2, PT, R10, UR15, !P0 ;  /* 0x0000000f0a007c0c */ /* 0x000fe2000c741270 */
[----:B------:R-:W-:Y:S01]  /*7700*/  VIADD R8, R9, UR4 ;  /* 0x0000000409087c36 */ /* 0x000fe20008000000 */
[----:B------:R-:W-:Y:S01]  /*7710*/  F2FP.SATFINITE.E4M3.F32.PACK_AB_MERGE_C R29, R29, R28, RZ ;  /* 0x0000001c1d1d723e */ /* 0x000fe200048070ff */
[----:B------:R3:W-:Y:S01]  /*7720*/  @P4 STG.E.U8 desc[UR20][R2.64], R11 ;  /* 0x0000000b02004986 */ /* 0x0007e2000c101114 */
[----:B------:R-:W-:Y:S01]  /*7730*/  IADD3 R4, P4, PT, R9, R42, RZ ;  /* 0x0000002a09047210 */ /* 0x000fe20007f9e0ff */
[----:B------:R-:W-:Y:S01]  /*7740*/  VIADD R10, R0, 0x14 ;  /* 0x00000014000a7836 */ /* 0x000fe20000000000 */
[----:B------:R-:W-:-:S02]  /*7750*/  PRMT R13, R29, 0x9910, RZ ;  /* 0x000099101d0d7816 */ /* 0x000fc400000000ff */
[----:B------:R-:W-:Y:S01]  /*7760*/  LEA.HI.X.SX32 R5, R9, R44, 0x1, P4 ;  /* 0x0000002c09057211 */ /* 0x000fe200020f0eff */
[----:B------:R-:W-:Y:S01]  /*7770*/  IMAD.MOV.U32 R9, RZ, RZ, R12 ;  /* 0x000000ffff097224 */ /* 0x000fe200078e000c */
[----:B0-----:R-:W-:Y:S02]  /*7780*/  IADD3 R6, P6, PT, R8, R42, RZ ;  /* 0x0000002a08067210 */ /* 0x001fe40007fde0ff */
[----:B------:R-:W-:Y:S01]  /*7790*/  ISETP.LT.AND P1, PT, R10, UR15, !P0 ;  /* 0x0000000f0a007c0c */ /* 0x000fe2000c721270 */
[----:B------:R-:W-:Y:S01]  /*77a0*/  VIADD R10, R0, 0x15 ;  /* 0x00000015000a7836 */ /* 0x000fe20000000000 */
[C---:B------:R-:W-:Y:S01]  /*77b0*/  LEA.HI.X.SX32 R7, R8.reuse, R44, 0x1, P6 ;  /* 0x0000002c08077211 */ /* 0x040fe200030f0eff */
[----:B------:R-:W-:Y:S01]  /*77c0*/  VIADD R8, R8, UR4 ;  /* 0x0000000408087c36 */ /* 0x000fe20008000000 */
[----:B---3--:R-:W-:Y:S01]  /*77d0*/  SHF.R.S32.HI R11, RZ, 0x8, R9 ;  /* 0x00000008ff0b7819 */ /* 0x008fe20000011409 */
[----:B------:R0:W-:Y:S01]  /*77e0*/  @P3 STG.E.U8 desc[UR20][R4.64], R23 ;  /* 0x0000001704003986 */ /* 0x0001e2000c101114 */
[----:B------:R-:W-:Y:S01]  /*77f0*/  PRMT R12, R25, 0x9910, RZ ;  /* 0x00009910190c7816 */ /* 0x000fe200000000ff */
[----:B------:R-:W-:Y:S01]  /*7800*/  VIADD R9, R8, UR4 ;  /* 0x0000000408097c36 */ /* 0x000fe20008000000 */
[----:B------:R-:W-:Y:S01]  /*7810*/  ISETP.LT.AND P5, PT, R10, UR15, !P0 ;  /* 0x0000000f0a007c0c */ /* 0x000fe2000c7a1270 */
[----:B------:R3:W-:Y:S01]  /*7820*/  @P2 STG.E.U8 desc[UR20][R6.64], R11 ;  /* 0x0000000b06002986 */ /* 0x0007e2000c101114 */
[----:B------:R-:W-:Y:S01]  /*7830*/  IADD3 R2, P2, PT, R8, R42, RZ ;  /* 0x0000002a08027210 */ /* 0x000fe20007f5e0ff */
[----:B------:R-:W-:Y:S01]  /*7840*/  VIADD R10, R0, 0x16 ;  /* 0x00000016000a7836 */ /* 0x000fe20000000000 */
[----:B------:R-:W-:-:S02]  /*7850*/  SHF.R.S32.HI R13, RZ, 0x8, R13 ;  /* 0x00000008ff0d7819 */ /* 0x000fc4000001140d */
[----:B------:R-:W-:Y:S01]  /*7860*/  LEA.HI.X.SX32 R3, R8, R44, 0x1, P2 ;  /* 0x0000002c08037211 */ /* 0x000fe200010f0eff */
[----:B------:R-:W-:Y:S01]  /*7870*/  IMAD.MOV.U32 R8, RZ, RZ, R12 ;  /* 0x000000ffff087224 */ /* 0x000fe200078e000c */
[----:B------:R-:W-:Y:S01]  /*7880*/  ISETP.LT.AND P4, PT, R10, UR15, !P0 ;  /* 0x0000000f0a007c0c */ /* 0x000fe2000c781270 */
[----:B------:R-:W-:Y:S01]  /*7890*/  VIADD R10, R0, 0x17 ;  /* 0x00000017000a7836 */ /* 0x000fe20000000000 */
[----:B0-----:R-:W-:Y:S01]  /*78a0*/  IADD3 R4, P6, PT, R9, R42, RZ ;  /* 0x0000002a09047210 */ /* 0x001fe20007fde0ff */
[----:B------:R0:W-:Y:S01]  /*78b0*/  @P1 STG.E.U8 desc[UR20][R2.64], R25 ;  /* 0x0000001902001986 */ /* 0x0001e2000c101114 */
[----:B------:R-:W-:Y:S02]  /*78c0*/  PRMT R12, R27, 0x9910, RZ ;  /* 0x000099101b0c7816 */ /* 0x000fe400000000ff */
[C---:B------:R-:W-:Y:S01]  /*78d0*/  LEA.HI.X.SX32 R5, R9.reuse, R44, 0x1, P6 ;  /* 0x0000002c09057211 */ /* 0x040fe200030f0eff */
[----:B------:R-:W-:Y:S01]  /*78e0*/  VIADD R9, R9, UR4 ;  /* 0x0000000409097c36 */ /* 0x000fe20008000000 */
[----:B---3--:R-:W-:-:S02]  /*78f0*/  SHF.R.S32.HI R11, RZ, 0x8, R8 ;  /* 0x00000008ff0b7819 */ /* 0x008fc40000011408 */
[----:B------:R-:W-:Y:S01]  /*7900*/  ISETP.LT.AND P3, PT, R10, UR15, !P0 ;  /* 0x0000000f0a007c0c */ /* 0x000fe2000c761270 */
[----:B------:R-:W-:Y:S01]  /*7910*/  VIADD R8, R9, UR4 ;  /* 0x0000000409087c36 */ /* 0x000fe20008000000 */
[----:B------:R-:W-:Y:S01]  /*7920*/  F2FP.SATFINITE.E4M3.F32.PACK_AB_MERGE_C R31, R31, R30, RZ ;  /* 0x0000001e1f1f723e */ /* 0x000fe200048070ff */
[----:B------:R3:W-:Y:S01]  /*7930*/  @P5 STG.E.U8 desc[UR20][R4.64], R11 ;  /* 0x0000000b04005986 */ /* 0x0007e2000c101114 */
[CC--:B------:R-:W-:Y:S01]  /*7940*/  IADD3 R6, P5, PT, R9.reuse, R42.reuse, RZ ;  /* 0x0000002a09067210 */ /* 0x0c0fe20007fbe0ff */
[----:B------:R-:W-:Y:S01]  /*7950*/  VIADD R10, R0, 0x18 ;  /* 0x00000018000a7836 */ /* 0x000fe20000000000 */
[C---:B0-----:R-:W-:Y:S02]  /*7960*/  IADD3 R2, P6, PT, R8.reuse, R42, RZ ;  /* 0x0000002a08027210 */ /* 0x041fe40007fde0ff */
[-C--:B------:R-:W-:Y:S01]  /*7970*/  LEA.HI.X.SX32 R7, R9, R44.reuse, 0x1, P5 ;  /* 0x0000002c09077211 */ /* 0x080fe200028f0eff */
[----:B------:R-:W-:Y:S01]  /*7980*/  IMAD.MOV.U32 R9, RZ, RZ, R12 ;  /* 0x000000ffff097224 */ /* 0x000fe200078e000c */
[C---:B------:R-:W-:Y:S01]  /*7990*/  LEA.HI.X.SX32 R3, R8.reuse, R44, 0x1, P6 ;  /* 0x0000002c08037211 */ /* 0x040fe200030f0eff */
[----:B------:R-:W-:Y:S01]  /*79a0*/  VIADD R8, R8, UR4 ;  /* 0x0000000408087c36 */ /* 0x000fe20008000000 */
[----:B------:R-:W-:Y:S01]  /*79b0*/  ISETP.LT.AND P2, PT, R10, UR15, !P0 ;  /* 0x0000000f0a007c0c */ /* 0x000fe2000c741270 */
[C---:B------:R-:W-:Y:S01]  /*79c0*/  VIADD R10, R0.reuse, 0x19 ;  /* 0x00000019000a7836 */ /* 0x040fe20000000000 */
[----:B------:R0:W-:Y:S01]  /*79d0*/  @P4 STG.E.U8 desc[UR20][R6.64], R27 ;  /* 0x0000001b06004986 */ /* 0x0001e2000c101114 */
[----:B---3--:R-:W-:Y:S01]  /*79e0*/  SHF.R.S32.HI R11, RZ, 0x8, R9 ;  /* 0x00000008ff0b7819 */ /* 0x008fe20000011409 */
[----:B------:R-:W-:Y:S01]  /*79f0*/  VIADD R5, R0, 0x1c ;  /* 0x0000001c00057836 */ /* 0x000fe20000000000 */
[C---:B------:R-:W-:Y:S01]  /*7a00*/  IADD3 R4, P6, PT, R8.reuse, R42, RZ ;  /* 0x0000002a08047210 */ /* 0x040fe20007fde0ff */
[----:B------:R-:W-:Y:S01]  /*7a10*/  VIADD R9, R8, UR4 ;  /* 0x0000000408097c36 */ /* 0x000fe20008000000 */
[----:B------:R-:W-:Y:S01]  /*7a20*/  ISETP.LT.AND P1, PT, R10, UR15, !P0 ;  /* 0x0000000f0a007c0c */ /* 0x000fe2000c721270 */
[----:B------:R3:W-:Y:S01]  /*7a30*/  @P3 STG.E.U8 desc[UR20][R2.64], R11 ;  /* 0x0000000b02003986 */ /* 0x0007e2000c101114 */
[----:B------:R-:W-:Y:S01]  /*7a40*/  ISETP.LT.AND P3, PT, R5, UR15, !P0 ;  /* 0x0000000f05007c0c */ /* 0x000fe2000c761270 */
[----:B------:R-:W-:Y:S01]  /*7a50*/  VIADD R10, R0, 0x1a ;  /* 0x0000001a000a7836 */ /* 0x000fe20000000000 */
[----:B------:R-:W-:Y:S01]  /*7a60*/  LEA.HI.X.SX32 R5, R8, R44, 0x1, P6 ;  /* 0x0000002c08057211 */ /* 0x000fe200030f0eff */
[----:B------:R-:W-:Y:S01]  /*7a70*/  VIADD R8, R0, 0x1d ;  /* 0x0000001d00087836 */ /* 0x000fe20000000000 */
[----:B------:R-:W-:-:S02]  /*7a80*/  F2FP.SATFINITE.E4M3.F32.PACK_AB_MERGE_C R33, R33, R32, RZ ;  /* 0x000000202121723e */ /* 0x000fc400048070ff */
[C---:B0-----:R-:W-:Y:S01]  /*7a90*/  IADD3 R6, P6, PT, R9.reuse, R42, RZ ;  /* 0x0000002a09067210 */ /* 0x041fe20007fde0ff */
[----:B------:R-:W-:Y:S01]  /*7aa0*/  @P2 STG.E.U8 desc[UR20][R4.64], R29 ;  /* 0x0000001d04002986 */ /* 0x000fe2000c101114 */
[----:B------:R-:W-:Y:S01]  /*7ab0*/  ISETP.LT.AND P5, PT, R10, UR15, !P0 ;  /* 0x0000000f0a007c0c */ /* 0x000fe2000c7a1270 */
[----:B------:R-:W-:Y:S01]  /*7ac0*/  VIADD R10, R0, 0x1b ;  /* 0x0000001b000a7836 */ /* 0x000fe20000000000 */
[C---:B------:R-:W-:Y:S01]  /*7ad0*/  LEA.HI.X.SX32 R7, R9.reuse, R44, 0x1, P6 ;  /* 0x0000002c09077211 */ /* 0x040fe200030f0eff */
[----:B---3--:R-:W-:Y:S01]  /*7ae0*/  VIADD R3, R9, UR4 ;  /* 0x0000000409037c36 */ /* 0x008fe20008000000 */
[----:B------:R-:W-:Y:S02]  /*7af0*/  ISETP.LT.AND P2, PT, R8, UR15, !P0 ;  /* 0x0000000f08007c0c */ /* 0x000fe4000c741270 */
[----:B------:R-:W-:Y:S01]  /*7b00*/  ISETP.LT.AND P4, PT, R10, UR15, !P0 ;  /* 0x0000000f0a007c0c */ /* 0x000fe2000c781270 */
[C---:B------:R-:W-:Y:S01]  /*7b10*/  VIADD R9, R3.reuse, UR4 ;  /* 0x0000000403097c36 */ /* 0x040fe20008000000 */
[----:B------:R-:W-:Y:S01]  /*7b20*/  IADD3 R2, P6, PT, R3, R42, RZ ;  /* 0x0000002a03027210 */ /* 0x000fe20007fde0ff */
[----:B------:R0:W-:Y:S01]  /*7b30*/  @P1 STG.E.U8 desc[UR20][R6.64], R13 ;  /* 0x0000000d06001986 */ /* 0x0001e2000c101114 */
[----:B------:R-:W-:Y:S01]  /*7b40*/  PRMT R15, R31, 0x9910, RZ ;  /* 0x000099101f0f7816 */ /* 0x000fe200000000ff */
[----:B------:R-:W-:Y:S01]  /*7b50*/  VIADD R11, R9, UR4 ;  /* 0x00000004090b7c36 */ /* 0x000fe20008000000 */
[----:B------:R-:W-:-:S02]  /*7b60*/  LEA.HI.X.SX32 R3, R3, R44, 0x1, P6 ;  /* 0x0000002c03037211 */ /* 0x000fc400030f0eff */
[-C--:B------:R-:W-:Y:S01]  /*7b70*/  IADD3 R8, P1, PT, R9, R42.reuse, RZ ;  /* 0x0000002a09087210 */ /* 0x080fe20007f3e0ff */
[C---:B------:R-:W-:Y:S01]  /*7b80*/  VIADD R12, R11.reuse, UR4 ;  /* 0x000000040b0c7c36 */ /* 0x040fe20008000000 */
[----:B------:R-:W-:Y:S01]  /*7b90*/  IADD3 R10, P6, PT, R11, R42, RZ ;  /* 0x0000002a0b0a7210 */ /* 0x000fe20007fde0ff */
[----:B------:R3:W-:Y:S01]  /*7ba0*/  @P5 STG.E.U8 desc[UR20][R2.64], R31 ;  /* 0x0000001f02005986 */ /* 0x0007e2000c101114 */
[-C--:B------:R-:W-:Y:S02]  /*7bb0*/  LEA.HI.X.SX32 R9, R9, R44.reuse, 0x1, P1 ;  /* 0x0000002c09097211 */ /* 0x080fe400008f0eff */
[----:B------:R-:W-:Y:S01]  /*7bc0*/  LEA.HI.X.SX32 R11, R11, R44, 0x1, P6 ;  /* 0x0000002c0b0b7211 */ /* 0x000fe200030f0eff */
[C---:B0-----:R-:W-:Y:S01]  /*7bd0*/  VIADD R7, R12.reuse, UR4 ;  /* 0x000000040c077c36 */ /* 0x041fe20008000000 */
[----:B------:R-:W-:Y:S01]  /*7be0*/  IADD3 R4, P6, PT, R12, R42, RZ ;  /* 0x0000002a0c047210 */ /* 0x000fe20007fde0ff */
[----:B------:R-:W-:Y:S01]  /*7bf0*/  VIADD R13, R0, 0x1f ;  /* 0x0000001f000d7836 */ /* 0x000fe20000000000 */
[----:B------:R-:W-:Y:S01]  /*7c00*/  ISETP.LT.AND P1, PT, R14, UR15, !P0 ;  /* 0x0000000f0e007c0c */ /* 0x000fe2000c721270 */
[----:B------:R-:W-:Y:S01]  /*7c10*/  VIADD R0, R7, UR4 ;  /* 0x0000000407007c36 */ /* 0x000fe20008000000 */
[----:B------:R-:W-:-:S02]  /*7c20*/  LEA.HI.X.SX32 R5, R12, R44, 0x1, P6 ;  /* 0x0000002c0c057211 */ /* 0x000fc400030f0eff */
[----:B------:R-:W-:Y:S02]  /*7c30*/  IADD3 R6, P6, PT, R7, R42, RZ ;  /* 0x0000002a07067210 */ /* 0x000fe40007fde0ff */
[----:B------:R-:W-:Y:S02]  /*7c40*/  ISETP.LT.AND P0, PT, R13, UR15, !P0 ;  /* 0x0000000f0d007c0c */ /* 0x000fe4000c701270 */
[----:B------:R-:W-:Y:S02]  /*7c50*/  F2FP.SATFINITE.E4M3.F32.PACK_AB_MERGE_C R35, R35, R34, RZ ;  /* 0x000000222323723e */ /* 0x000fe400048070ff */
[----:B------:R-:W-:Y:S02]  /*7c60*/  PRMT R17, R33, 0x9910, RZ ;  /* 0x0000991021117816 */ /* 0x000fe400000000ff */
[----:B------:R-:W-:Y:S02]  /*7c70*/  LEA.HI.X.SX32 R7, R7, R44, 0x1, P6 ;  /* 0x0000002c07077211 */ /* 0x000fe400030f0eff */
[----:B------:R-:W-:-:S02]  /*7c80*/  IADD3 R12, P6, PT, R0, R42, RZ ;  /* 0x0000002a000c7210 */ /* 0x000fc40007fde0ff */
[----:B------:R-:W-:Y:S02]  /*7c90*/  SHF.R.S32.HI R15, RZ, 0x8, R15 ;  /* 0x00000008ff0f7819 */ /* 0x000fe4000001140f */
[----:B------:R-:W-:Y:S02]  /*7ca0*/  PRMT R19, R35, 0x9910, RZ ;  /* 0x0000991023137816 */ /* 0x000fe400000000ff */
[----:B------:R-:W-:Y:S01]  /*7cb0*/  SHF.R.S32.HI R17, RZ, 0x8, R17 ;  /* 0x00000008ff117819 */ /* 0x000fe20000011411 */
[----:B------:R3:W-:Y:S01]  /*7cc0*/  @P4 STG.E.U8 desc[UR20][R8.64], R15 ;  /* 0x0000000f08004986 */ /* 0x0007e2000c101114 */
[----:B------:R-:W-:Y:S02]  /*7cd0*/  LEA.HI.X.SX32 R13, R0, R44, 0x1, P6 ;  /* 0x0000002c000d7211 */ /* 0x000fe400030f0eff */
[----:B------:R-:W-:Y:S01]  /*7ce0*/  SHF.R.S32.HI R19, RZ, 0x8, R19 ;  /* 0x00000008ff137819 */ /* 0x000fe20000011413 */
[----:B------:R3:W-:Y:S04]  /*7cf0*/  @P3 STG.E.U8 desc[UR20][R10.64], R33 ;  /* 0x000000210a003986 */ /* 0x0007e8000c101114 */
[----:B------:R3:W-:Y:S04]  /*7d00*/  @P2 STG.E.U8 desc[UR20][R4.64], R17 ;  /* 0x0000001104002986 */ /* 0x0007e8000c101114 */
[----:B------:R3:W-:Y:S04]  /*7d10*/  @P1 STG.E.U8 desc[UR20][R6.64], R35 ;  /* 0x0000002306001986 */ /* 0x0007e8000c101114 */
[----:B------:R3:W-:Y:S01]  /*7d20*/  @P0 STG.E.U8 desc[UR20][R12.64], R19 ;  /* 0x000000130c000986 */ /* 0x0007e2000c101114 */
[----:B-1----:R-:W-:Y:S06]  /*7d30*/  BAR.SYNC.DEFER_BLOCKING 0x0 ;  /* 0x0000000000007b1d */ /* 0x002fec0000010000 */
[----:B------:R-:W-:Y:S05]  /*7d40*/  BRA.U UP0, `(.L_x_13) ;  /* 0x0000000100a07547 */ /* 0x000fea000b800000 */
[----:B------:R-:W0:Y:S01]  /*7d50*/  S2UR UR5, SR_CgaCtaId ;  /* 0x00000000000579c3 */ /* 0x000e220000008800 */
[----:B------:R-:W-:Y:S01]  /*7d60*/  NOP ;  /* 0x0000000000007918 */ /* 0x000fe20000000000 */
[----:B------:R-:W-:Y:S01]  /*7d70*/  UMOV UR4, 0x50 ;  /* 0x0000005000047882 */ /* 0x000fe20000000000 */
[----:B------:R-:W-:Y:S02]  /*7d80*/  IMAD.U32 R0, RZ, RZ, UR8 ;  /* 0x00000008ff007e24 */ /* 0x000fe4000f8e00ff */
[----:B---3--:R-:W-:Y:S02]  /*7d90*/  IMAD.MOV.U32 R3, RZ, RZ, 0x3 ;  /* 0x00000003ff037424 */ /* 0x008fe400078e00ff */
[----:B------:R-:W-:Y:S01]  /*7da0*/  IMAD.MOV.U32 R7, RZ, RZ, 0x1 ;  /* 0x00000001ff077424 */ /* 0x000fe200078e00ff */
[----:B------:R-:W-:-:S04]  /*7db0*/  LOP3.LUT R0, R0, 0xffff, RZ, 0xc0, !PT ;  /* 0x0000ffff00007812 */ /* 0x000fc800078ec0ff */
[----:B------:R-:W-:-:S05]  /*7dc0*/  SHF.R.U32.HI R0, RZ, 0x5, R0 ;  /* 0x00000005ff007819 */ /* 0x000fca0000011600 */
[----:B------:R-:W-:Y:S01]  /*7dd0*/  VIADD R2, R0, 0x10 ;  /* 0x0000001000027836 */ /* 0x000fe20000000000 */
[----:B------:R-:W-:Y:S01]  /*7de0*/  SHF.L.U32 R0, R3, R0, RZ ;  /* 0x0000000003007219 */ /* 0x000fe200000006ff */
[----:B0-----:R-:W-:-:S03]  /*7df0*/  ULEA UR6, UR5, UR4, 0x18 ;  /* 0x0000000405067291 */ /* 0x001fc6000f8ec0ff */
[----:B------:R-:W-:-:S04]  /*7e00*/  SHF.L.U32 R3, R7, R2, RZ ;  /* 0x0000000207037219 */ /* 0x000fc800000006ff */
[----:B------:R-:W-:Y:S02]  /*7e10*/  LOP3.LUT R0, R3, R0, RZ, 0xfc, !PT ;  /* 0x0000000003007212 */ /* 0x000fe400078efcff */
[----:B------:R-:W0:Y:S02]  /*7e20*/  LDS R5, [UR6] ;  /* 0x00000006ff057984 */ /* 0x000e240008000800 */
[C---:B------:R-:W-:Y:S02]  /*7e30*/  LOP3.LUT R2, R0.reuse, 0xffff, RZ, 0xc0, !PT ;  /* 0x0000ffff00027812 */ /* 0x040fe400078ec0ff */
[----:B0-----:R-:W-:-:S04]  /*7e40*/  LOP3.LUT R3, R0, 0xffff, R5, 0x80, !PT ;  /* 0x0000ffff00037812 */ /* 0x001fc800078e8005 */
[----:B------:R-:W-:-:S13]  /*7e50*/  ISETP.NE.AND P0, PT, R3, R2, PT ;  /* 0x000000020300720c */ /* 0x000fda0003f05270 */
[----:B------:R-:W-:Y:S05]  /*7e60*/  @P0 BRA `(.L_x_14) ;  /* 0x0000000000500947 */ /* 0x000fea0003800000 */
[----:B------:R-:W-:Y:S02]  /*7e70*/  SHF.R.U32.HI R5, RZ, 0x10, R5 ;  /* 0x00000010ff057819 */ /* 0x000fe40000011605 */
[----:B------:R-:W-:-:S04]  /*7e80*/  SHF.R.U32.HI R2, RZ, 0x10, R0 ;  /* 0x00000010ff027819 */ /* 0x000fc80000011600 */
[----:B------:R-:W-:-:S04]  /*7e90*/  LOP3.LUT R5, R5, R2, RZ, 0xc0, !PT ;  /* 0x0000000205057212 */ /* 0x000fc800078ec0ff */
[----:B------:R-:W-:-:S13]  /*7ea0*/  ISETP.NE.AND P0, PT, R5, R2, PT ;  /* 0x000000020500720c */ /* 0x000fda0003f05270 */
[----:B------:R-:W-:Y:S05]  /*7eb0*/  @P0 BRA `(.L_x_15) ;  /* 0x0000000000300947 */ /* 0x000fea0003800000 */
[----:B------:R-:W-:Y:S01]  /*7ec0*/  R2UR UR4, R0 ;  /* 0x00000000000472ca */ /* 0x000fe200000e0000 */
[----:B------:R-:W-:Y:S01]  /*7ed0*/  VOTEU.ANY UR5, UPT, PT ;  /* 0x0000000000057886 */ /* 0x000fe200038e0100 */
[----:B------:R-:W0:Y:S01]  /*7ee0*/  S2R R0, SR_LANEID ;  /* 0x0000000000007919 */ /* 0x000e220000000000 */
[----:B------:R-:W-:-:S10]  /*7ef0*/  UFLO.U32 UR5, UR5 ;  /* 0x00000005000572bd */ /* 0x000fd400080e0000 */
[----:B------:R-:W-:-:S06]  /*7f00*/  ULOP3.LUT UR4, URZ, UR4, URZ, 0x33, !UPT ;  /* 0x00000004ff047292 */ /* 0x000fcc000f8e33ff */
[----:B------:R-:W-:-:S04]  /*7f10*/  IMAD.U32 R2, RZ, RZ, UR4 ;  /* 0x00000004ff027e24 */ /* 0x000fc8000f8e00ff */
[----:B------:R-:W1:Y:S02]  /*7f20*/  REDUX UR7, R2 ;  /* 0x00000000020773c4 */ /* 0x000e640000000000 */
[----:B------:R4:W-:Y:S01]  /*7f30*/  UTCATOMSWS.AND URZ, UR4 ;  /* 0x0000000400ff79e3 */ /* 0x0009e20008000000 */
[----:B0-----:R-:W-:Y:S01]  /*7f40*/  ISETP.EQ.U32.AND P0, PT, R0, UR5, PT ;  /* 0x0000000500007c0c */ /* 0x001fe2000bf02070 */
[----:B-1----:R-:W-:-:S12]  /*7f50*/  IMAD.U32 R0, RZ, RZ, UR7 ;  /* 0x00000007ff007e24 */ /* 0x002fd8000f8e00ff */
[----:B------:R4:W-:Y:S01]  /*7f60*/  @P0 ATOMS.AND RZ, [UR6], R0 ;  /* 0x00000000ffff098c */ /* 0x0009e2000a800006 */
[----:B------:R-:W-:Y:S05]  /*7f70*/  BRA `(.L_x_13) ;  /* 0x0000000000147947 */ /* 0x000fea0003800000 */
.L_x_15:
[----:B------:R-:W-:-:S07]  /*7f80*/  MOV R2, 0x7fa0 ;  /* 0x00007fa000027802 */ /* 0x000fce0000000f00 */
[----:B--2---:R-:W-:Y:S05]  /*7f90*/  CALL.REL.NOINC `($__internal_0_$__cuda_sm10x_tcgen05_guardrail_trap_col_being_dealloced_not_returned_by_alloc) ;  /* 0x00000000002c7944 */ /* 0x004fea0003c00000 */
[----:B------:R-:W-:Y:S05]  /*7fa0*/  BRA `(.L_x_13) ;  /* 0x0000000000087947 */ /* 0x000fea0003800000 */
.L_x_14:
[----:B------:R-:W-:-:S07]  /*7fb0*/  MOV R2, 0x7fd0 ;  /* 0x00007fd000027802 */ /* 0x000fce0000000f00 */
[----:B--2---:R-:W-:Y:S05]  /*7fc0*/  CALL.REL.NOINC `($__internal_2_$__cuda_sm10x_tcgen05_guardrail_trap_unallocated_columns_being_dealloced) ;  /* 0x0000000000387944 */ /* 0x004fea0003c00000 */
.L_x_13:
[----:B------:R-:W-:Y:S01]  /*7fd0*/  NOP ;  /* 0x0000000000007918 */ /* 0x000fe20000000000 */
[----:B----4-:R-:W-:Y:S05]  /*7fe0*/  EXIT ;  /* 0x000000000000794d */ /* 0x010fea0003800000 */
.L_x_8:
[----:B------:R-:W0:Y:S02]  /*7ff0*/  SYNCS.PHASECHK.TRANS64.TRYWAIT P2, [UR11], R124 ;  /* 0x0000007cff0075a7 */ /* 0x000e24000804110b */
[----:B0-----:R-:W-:Y:S05]  /*8000*/  @!P2 BRA `(.L_x_8) ;  /* 0xfffffffc00f8a947 */ /* 0x001fea000383ffff */
[----:B------:R-:W-:Y:S05]  /*8010*/  BRA `(.L_x_16) ;  /* 0xffffffcc00747947 */ /* 0x000fea000383ffff */
.L_x_12:
[----:B------:R-:W3:Y:S02]  /*8020*/  SYNCS.PHASECHK.TRANS64.TRYWAIT P0, [UR11], R3 ;  /* 0x00000003ff0075a7 */ /* 0x000ee4000800110b */
[----:B---3--:R-:W-:Y:S05]  /*8030*/  @!P0 BRA `(.L_x_12) ;  /* 0xfffffffc00f88947 */ /* 0x008fea000383ffff */
[----:B------:R-:W-:Y:S05]  /*8040*/  BRA `(.L_x_11) ;  /* 0xffffffec002c7947 */ /* 0x000fea000383ffff */
        .weak           $__internal_0_$__cuda_sm10x_tcgen05_guardrail_trap_col_being_dealloced_not_returned_by_alloc
        .type           $__internal_0_$__cuda_sm10x_tcgen05_guardrail_trap_col_being_dealloced_not_returned_by_alloc,@function
        .size           $__internal_0_$__cuda_sm10x_tcgen05_guardrail_trap_col_being_dealloced_not_returned_by_alloc,($__internal_1_$__cuda_sm10x_tcgen05_guardrail_trap_phase_invalid_during_alloc - $__internal_0_$__cuda_sm10x_tcgen05_guardrail_trap_col_being_dealloced_not_returned_by_alloc)
$__internal_0_$__cuda_sm10x_tcgen05_guardrail_trap_col_being_dealloced_not_returned_by_alloc:
[----:B------:R-:W-:Y:S05]  /*8050*/  BPT.TRAP 0x1 ;  /* 0x000000040000795c */ /* 0x000fea0000300000 */
[----:B------:R-:W-:-:S04]  /*8060*/  IMAD.MOV.U32 R3, RZ, RZ, 0x0 ;  /* 0x00000000ff037424 */ /* 0x000fc800078e00ff */
[----:B------:R-:W-:Y:S05]  /*8070*/  RET.REL.NODEC R2 `(matmul_kernel) ;  /* 0xffffff7c02e07950 */ /* 0x000fea0003c3ffff */
        .weak           $__internal_1_$__cuda_sm10x_tcgen05_guardrail_trap_phase_invalid_during_alloc
        .type           $__internal_1_$__cuda_sm10x_tcgen05_guardrail_trap_phase_invalid_during_alloc,@function
        .size           $__internal_1_$__cuda_sm10x_tcgen05_guardrail_trap_phase_invalid_during_alloc,($__internal_2_$__cuda_sm10x_tcgen05_guardrail_trap_unallocated_columns_being_dealloced - $__internal_1_$__cuda_sm10x_tcgen05_guardrail_trap_phase_invalid_during_alloc)
$__internal_1_$__cuda_sm10x_tcgen05_guardrail_trap_phase_invalid_during_alloc:
[----:B------:R-:W-:Y:S05]  /*8080*/  BPT.TRAP 0x1 ;  /* 0x000000040000795c */ /* 0x000fea0000300000 */
[----:B------:R-:W-:-:S04]  /*8090*/  IMAD.MOV.U32 R3, RZ, RZ, 0x0 ;  /* 0x00000000ff037424 */ /* 0x000fc800078e00ff */
[----:B------:R-:W-:Y:S05]  /*80a0*/  RET.REL.NODEC R2 `(matmul_kernel) ;  /* 0xffffff7c02d47950 */ /* 0x000fea0003c3ffff */
        .weak           $__internal_2_$__cuda_sm10x_tcgen05_guardrail_trap_unallocated_columns_being_dealloced
        .type           $__internal_2_$__cuda_sm10x_tcgen05_guardrail_trap_unallocated_columns_being_dealloced,@function
        .size           $__internal_2_$__cuda_sm10x_tcgen05_guardrail_trap_unallocated_columns_being_dealloced,(.L_x_20 - $__internal_2_$__cuda_sm10x_tcgen05_guardrail_trap_unallocated_columns_being_dealloced)
$__internal_2_$__cuda_sm10x_tcgen05_guardrail_trap_unallocated_columns_being_dealloced:
[----:B------:R-:W-:Y:S05]  /*80b0*/  BPT.TRAP 0x1 ;  /* 0x000000040000795c */ /* 0x000fea0000300000 */
[----:B------:R-:W-:-:S04]  /*80c0*/  IMAD.MOV.U32 R3, RZ, RZ, 0x0 ;  /* 0x00000000ff037424 */ /* 0x000fc800078e00ff */
[----:B------:R-:W-:Y:S05]  /*80d0*/  RET.REL.NODEC R2 `(matmul_kernel) ;  /* 0xffffff7c02c87950 */ /* 0x000fea0003c3ffff */
.L_x_17:
[----:B------:R-:W-:-:S00]  /*80e0*/  BRA `(.L_x_17) ;  /* 0xfffffffc00fc7947 */ /* 0x000fc0000383ffff */
[----:B------:R-:W-:-:S00]  /*80f0*/  NOP ;  /* 0x0000000000007918 */ /* 0x000fc00000000000 */
        /* <DEDUP_REMOVED lines=8> */
.L_x_20:


//--------------------- .nv.shared.matmul_kernel  --------------------------
	.section	.nv.shared.matmul_kernel,"aw",@nobits
	.sectionflags	@""
	.align	16
	.zero		1024


//--------------------- .nv.shared.reserved.0     --------------------------
	.section	.nv.shared.reserved.0,"aw",@nobits
	.align	8
	.weak		__nv_reservedSMEM_offset_0_alias
	.size		__nv_reservedSMEM_offset_0_alias, 0, 64
	.other		__nv_reservedSMEM_offset_0_alias,@"STO_CUDA_RESERVED_SHARED STV_DEFAULT"
__nv_reservedSMEM_offset_0_alias:
	.zero		0
.nv.shared.reserved.0:
	.zero		64
	.weak		__nv_reservedSMEM_allocation_phase
	.type		__nv_reservedSMEM_allocation_phase,@object
	.size		__nv_reservedSMEM_allocation_phase,(.L_0 - __nv_reservedSMEM_allocation_phase)
__nv_reservedSMEM_allocation_phase:
	.zero		1
.L_0:
	.zero		7
	.weak		__nv_reservedSMEM_devtool_atexit_pc
	.type		__nv_reservedSMEM_devtool_atexit_pc,@object
	.size		__nv_reservedSMEM_devtool_atexit_pc,(__nv_reservedSMEM_allocation_mask - __nv_reservedSMEM_devtool_atexit_pc)
__nv_reservedSMEM_devtool_atexit_pc:
	.zero		8
	.weak		__nv_reservedSMEM_allocation_mask
	.type		__nv_reservedSMEM_allocation_mask,@object
	.size		__nv_reservedSMEM_allocation_mask,(.L_2 - __nv_reservedSMEM_allocation_mask)
__nv_reservedSMEM_allocation_mask:
	.zero		4
.L_2:


//--------------------- .nv.constant0.matmul_kernel --------------------------
	.section	.nv.constant0.matmul_kernel,"a",@progbits
	.sectionflags	@""
	.align	4
.nv.constant0.matmul_kernel:
	.zero		976


//--------------------- SYMBOLS --------------------------

	.type		.nv.reservedSmem.offset0,@object
	.size		.nv.reservedSmem.offset0,0x4
	.type		.nv.reservedSmem.cap,@object
	.size		.nv.reservedSmem.cap,0x4
